// auto-generated by cutlass_sweep.gemm — config: {"arch": "sm_90", "cluster_m": 1, "cluster_n": 2, "dtype": "e4m3", "stages": 5, "tile_k": 128, "tile_m": 64, "tile_n": 256}
#include "cutlass/cutlass.h"
#include "cutlass/gemm/collective/collective_builder.hpp"
#include "cutlass/gemm/device/gemm_universal_adapter.h"
#include "cutlass/gemm/kernel/gemm_universal.hpp"
#include "cutlass/epilogue/collective/collective_builder.hpp"

using ElemA = cutlass::float_e4m3_t;
using ElemB = cutlass::float_e4m3_t;
using ElemCD = cutlass::float_e4m3_t;
using Acc  = float;
using TileShape    = cute::Shape<cute::_64, cute::_256, cute::_128>;
using ClusterShape = cute::Shape<cute::_1, cute::_2, cute::_1>;

using CollectiveEpilogue = typename cutlass::epilogue::collective::CollectiveBuilder<
    cutlass::arch::Sm90, cutlass::arch::OpClassTensorOp,
    TileShape, ClusterShape,
    cutlass::epilogue::collective::EpilogueTileAuto,
    Acc, Acc,
    ElemCD, cutlass::layout::RowMajor, 128 / cutlass::sizeof_bits<ElemCD>::value,
    ElemCD, cutlass::layout::RowMajor, 128 / cutlass::sizeof_bits<ElemCD>::value,
    cutlass::epilogue::collective::EpilogueScheduleAuto
  >::CollectiveOp;

using CollectiveMainloop = typename cutlass::gemm::collective::CollectiveBuilder<
    cutlass::arch::Sm90, cutlass::arch::OpClassTensorOp,
    ElemA, cutlass::layout::RowMajor, 128 / cutlass::sizeof_bits<ElemA>::value,
    ElemB, cutlass::layout::ColumnMajor, 128 / cutlass::sizeof_bits<ElemB>::value,
    Acc,
    TileShape, ClusterShape,
    cutlass::gemm::collective::StageCount<5>,
    cutlass::gemm::collective::KernelScheduleAuto
  >::CollectiveOp;

using GemmKernel = cutlass::gemm::kernel::GemmUniversal<
    cute::Shape<int,int,int,int>,
    CollectiveMainloop,
    CollectiveEpilogue
>;
using Gemm = cutlass::gemm::device::GemmUniversalAdapter<GemmKernel>;

// Force the device kernel symbol into the cubin without needing a host main.
auto* _anchor = &cutlass::device_kernel<GemmKernel>;


// ===== COMPILED SASS (sm_90a) =====

	.target	sm_90a

	.elftype	@"ET_EXEC"


//--------------------- .note.nv.tkinfo           --------------------------
	.section	.note.nv.tkinfo,"",@"SHT_NOTE"
	.sectionflags	@"SHF_NOTE_NV_TKINFO"
	.tkinfo
        /*0018*/ 	.word	0x00000002
        /*0030*/ 	.string	""
        /*0030*/ 	.string	"ptxas"
        /*0030*/ 	.string	"Cuda compilation tools, release 13.0, V13.0.88"
        /*0030*/ 	.string	"Build cuda_13.0.r13.0/compiler.36424714_0"
        /*0030*/ 	.string	"-arch sm_90a -m 64 "



//--------------------- .note.nv.cuinfo           --------------------------
	.section	.note.nv.cuinfo,"",@"SHT_NOTE"
	.sectionflags	@"SHF_NOTE_NV_CUINFO"
        /*0018*/ 	.short	0x0002
        /*001a*/ 	.short	0x005a
        /*001c*/ 	.short	0x0082
	.zero		2


//--------------------- .nv.info                  --------------------------
	.section	.nv.info,"",@"SHT_CUDA_INFO"
	.align	4


	//----- nvinfo : EIATTR_REGCOUNT
	.align		4
        /*0000*/ 	.byte	0x04, 0x2f
        /*0002*/ 	.short	(.L_12 - .L_11)
	.align		4
.L_11:
        /*0004*/ 	.word	index@(_ZN7cutlass13device_kernelINS_4gemm6kernel13GemmUniversalIN4cute5tupleIJiiiiEEENS1_10collective13CollectiveMmaINS1_37MainloopSm90TmaGmmaWarpSpecializedFP8ILi5ENS5_IJNS4_1CILi1EEENSA_ILi2EEESB_EEENS1_32KernelTmaWarpSpecializedPingpongEEENS5_IJNSA_ILi64EEENSA_ILi256EEENSA_ILi128EEEEEENS_12float_e4m3_tENS5_IJlSB_lEEESK_SL_NS4_8TiledMMAINS4_8MMA_AtomIJNS4_4SM904GMMA31MMA_64x256x32_F32E4M3E4M3_SS_TNILNSP_7ScaleInE1ELSR_1EEEEEENS4_6LayoutINS5_IJSB_SB_SB_EEENS5_IJNSA_ILi0EEESW_SW_EEEEENS5_IJNS4_10UnderscoreESZ_SZ_EEEEENS4_23SM90_TMA_LOAD_MULTICASTENS4_14ComposedLayoutINS4_7SwizzleILi3ELi4ELi3EEENS4_18smem_ptr_flag_bitsILi8EEENSU_INS5_IJNSA_ILi8EEESI_EEENS5_IJSI_SB_EEEEEEEvNS4_8identityENS4_13SM90_TMA_LOADES1C_vS1D_EENS_8epilogue10collective6detail29Sm90TmaWarpSpecializedAdapterINS1H_15DefaultEpilogueISK_SL_SL_NS1G_6thread17LinearCombinationISK_Li1EffLNS1L_9ScaleType4KindE0ELNS_15FloatRoundStyleE2ESK_EENS1_15EpilogueDefaultEEEEEvvEEEEvNT_6ParamsE)
        /*0008*/ 	.word	0x000000a8


	//----- nvinfo : EIATTR_FRAME_SIZE
	.align		4
.L_12:
        /*000c*/ 	.byte	0x04, 0x11
        /*000e*/ 	.short	(.L_14 - .L_13)
	.align		4
.L_13:
        /*0010*/ 	.word	index@(_ZN7cutlass13device_kernelINS_4gemm6kernel13GemmUniversalIN4cute5tupleIJiiiiEEENS1_10collective13CollectiveMmaINS1_37MainloopSm90TmaGmmaWarpSpecializedFP8ILi5ENS5_IJNS4_1CILi1EEENSA_ILi2EEESB_EEENS1_32KernelTmaWarpSpecializedPingpongEEENS5_IJNSA_ILi64EEENSA_ILi256EEENSA_ILi128EEEEEENS_12float_e4m3_tENS5_IJlSB_lEEESK_SL_NS4_8TiledMMAINS4_8MMA_AtomIJNS4_4SM904GMMA31MMA_64x256x32_F32E4M3E4M3_SS_TNILNSP_7ScaleInE1ELSR_1EEEEEENS4_6LayoutINS5_IJSB_SB_SB_EEENS5_IJNSA_ILi0EEESW_SW_EEEEENS5_IJNS4_10UnderscoreESZ_SZ_EEEEENS4_23SM90_TMA_LOAD_MULTICASTENS4_14ComposedLayoutINS4_7SwizzleILi3ELi4ELi3EEENS4_18smem_ptr_flag_bitsILi8EEENSU_INS5_IJNSA_ILi8EEESI_EEENS5_IJSI_SB_EEEEEEEvNS4_8identityENS4_13SM90_TMA_LOADES1C_vS1D_EENS_8epilogue10collective6detail29Sm90TmaWarpSpecializedAdapterINS1H_15DefaultEpilogueISK_SL_SL_NS1G_6thread17LinearCombinationISK_Li1EffLNS1L_9ScaleType4KindE0ELNS_15FloatRoundStyleE2ESK_EENS1_15EpilogueDefaultEEEEEvvEEEEvNT_6ParamsE)
        /*0014*/ 	.word	0x00000110


	//----- nvinfo : EIATTR_MIN_STACK_SIZE
	.align		4
.L_14:
        /*0018*/ 	.byte	0x04, 0x12
        /*001a*/ 	.short	(.L_16 - .L_15)
	.align		4
.L_15:
        /*001c*/ 	.word	index@(_ZN7cutlass13device_kernelINS_4gemm6kernel13GemmUniversalIN4cute5tupleIJiiiiEEENS1_10collective13CollectiveMmaINS1_37MainloopSm90TmaGmmaWarpSpecializedFP8ILi5ENS5_IJNS4_1CILi1EEENSA_ILi2EEESB_EEENS1_32KernelTmaWarpSpecializedPingpongEEENS5_IJNSA_ILi64EEENSA_ILi256EEENSA_ILi128EEEEEENS_12float_e4m3_tENS5_IJlSB_lEEESK_SL_NS4_8TiledMMAINS4_8MMA_AtomIJNS4_4SM904GMMA31MMA_64x256x32_F32E4M3E4M3_SS_TNILNSP_7ScaleInE1ELSR_1EEEEEENS4_6LayoutINS5_IJSB_SB_SB_EEENS5_IJNSA_ILi0EEESW_SW_EEEEENS5_IJNS4_10UnderscoreESZ_SZ_EEEEENS4_23SM90_TMA_LOAD_MULTICASTENS4_14ComposedLayoutINS4_7SwizzleILi3ELi4ELi3EEENS4_18smem_ptr_flag_bitsILi8EEENSU_INS5_IJNSA_ILi8EEESI_EEENS5_IJSI_SB_EEEEEEEvNS4_8identityENS4_13SM90_TMA_LOADES1C_vS1D_EENS_8epilogue10collective6detail29Sm90TmaWarpSpecializedAdapterINS1H_15DefaultEpilogueISK_SL_SL_NS1G_6thread17LinearCombinationISK_Li1EffLNS1L_9ScaleType4KindE0ELNS_15FloatRoundStyleE2ESK_EENS1_15EpilogueDefaultEEEEEvvEEEEvNT_6ParamsE)
        /*0020*/ 	.word	0x00000110
.L_16:


//--------------------- .nv.compat                --------------------------
	.section	.nv.compat,"",@"SHT_CUDA_COMPAT_INFO"
	.align	4
        /*0000*/ 	.byte	0x02, 0x09, 0x01, 0x00, 0x02, 0x02, 0x04, 0x00, 0x02, 0x05, 0x05, 0x00, 0x03, 0x07, 0x01, 0x01
        /*0010*/ 	.byte	0x02, 0x03, 0x01, 0x00, 0x02, 0x06, 0x01, 0x00, 0x04, 0x0b, 0x08, 0x00, 0x00, 0x00, 0x00, 0x00
        /*0020*/ 	.byte	0x00, 0x00, 0x00, 0x00


//--------------------- .nv.info._ZN7cutlass13device_kernelINS_4gemm6kernel13GemmUniversalIN4cute5tupleIJiiiiEEENS1_10collective13CollectiveMmaINS1_37MainloopSm90TmaGmmaWarpSpecializedFP8ILi5ENS5_IJNS4_1CILi1EEENSA_ILi2EEESB_EEENS1_32KernelTmaWarpSpecializedPingpongEEENS5_IJNSA_ILi64EEENSA_ILi256EEENSA_ILi128EEEEEENS_12float_e4m3_tENS5_IJlSB_lEEESK_SL_NS4_8TiledMMAINS4_8MMA_AtomIJNS4_4SM904GMMA31MMA_64x256x32_F32E4M3E4M3_SS_TNILNSP_7ScaleInE1ELSR_1EEEEEENS4_6LayoutINS5_IJSB_SB_SB_EEENS5_IJNSA_ILi0EEESW_SW_EEEEENS5_IJNS4_10UnderscoreESZ_SZ_EEEEENS4_23SM90_TMA_LOAD_MULTICASTENS4_14ComposedLayoutINS4_7SwizzleILi3ELi4ELi3EEENS4_18smem_ptr_flag_bitsILi8EEENSU_INS5_IJNSA_ILi8EEESI_EEENS5_IJSI_SB_EEEEEEEvNS4_8identityENS4_13SM90_TMA_LOADES1C_vS1D_EENS_8epilogue10collective6detail29Sm90TmaWarpSpecializedAdapterINS1H_15DefaultEpilogueISK_SL_SL_NS1G_6thread17LinearCombinationISK_Li1EffLNS1L_9ScaleType4KindE0ELNS_15FloatRoundStyleE2ESK_EENS1_15EpilogueDefaultEEEEEvvEEEEvNT_6ParamsE --------------------------
	.section	.nv.info._ZN7cutlass13device_kernelINS_4gemm6kernel13GemmUniversalIN4cute5tupleIJiiiiEEENS1_10collective13CollectiveMmaINS1_37MainloopSm90TmaGmmaWarpSpecializedFP8ILi5ENS5_IJNS4_1CILi1EEENSA_ILi2EEESB_EEENS1_32KernelTmaWarpSpecializedPingpongEEENS5_IJNSA_ILi64EEENSA_ILi256EEENSA_ILi128EEEEEENS_12float_e4m3_tENS5_IJlSB_lEEESK_SL_NS4_8TiledMMAINS4_8MMA_AtomIJNS4_4SM904GMMA31MMA_64x256x32_F32E4M3E4M3_SS_TNILNSP_7ScaleInE1ELSR_1EEEEEENS4_6LayoutINS5_IJSB_SB_SB_EEENS5_IJNSA_ILi0EEESW_SW_EEEEENS5_IJNS4_10UnderscoreESZ_SZ_EEEEENS4_23SM90_TMA_LOAD_MULTICASTENS4_14ComposedLayoutINS4_7SwizzleILi3ELi4ELi3EEENS4_18smem_ptr_flag_bitsILi8EEENSU_INS5_IJNSA_ILi8EEESI_EEENS5_IJSI_SB_EEEEEEEvNS4_8identityENS4_13SM90_TMA_LOADES1C_vS1D_EENS_8epilogue10collective6detail29Sm90TmaWarpSpecializedAdapterINS1H_15DefaultEpilogueISK_SL_SL_NS1G_6thread17LinearCombinationISK_Li1EffLNS1L_9ScaleType4KindE0ELNS_15FloatRoundStyleE2ESK_EENS1_15EpilogueDefaultEEEEEvvEEEEvNT_6ParamsE,"",@"SHT_CUDA_INFO"
	.sectionflags	@""
	.align	4


	//----- nvinfo : EIATTR_CUDA_API_VERSION
	.align		4
        /*0000*/ 	.byte	0x04, 0x37
        /*0002*/ 	.short	(.L_18 - .L_17)
.L_17:
        /*0004*/ 	.word	0x00000082


	//----- nvinfo : EIATTR_KPARAM_INFO
	.align		4
.L_18:
        /*0008*/ 	.byte	0x04, 0x17
        /*000a*/ 	.short	(.L_20 - .L_19)
.L_19:
        /*000c*/ 	.word	0x00000000
        /*0010*/ 	.short	0x0000
        /*0012*/ 	.short	0x0070
        /*0014*/ 	.byte	0x00, 0xf0, 0x01, 0x10


	//----- nvinfo : EIATTR_SPARSE_MMA_MASK
	.align		4
.L_20:
        /*0018*/ 	.byte	0x03, 0x50
        /*001a*/ 	.short	0x0000


	//----- nvinfo : EIATTR_MAXREG_COUNT
	.align		4
        /*001c*/ 	.byte	0x03, 0x1b
        /*001e*/ 	.short	0x00a8


	//----- nvinfo : EIATTR_NUM_BARRIERS
	.align		4
        /*0020*/ 	.byte	0x02, 0x4c
        /*0022*/ 	.byte	0x01
	.zero		1


	//----- nvinfo : EIATTR_ANNOTATIONS
	.align		4
        /*0024*/ 	.byte	0x04, 0x55
        /*0026*/ 	.short	(.L_22 - .L_21)


	//   ....[0]....
.L_21:
        /*0028*/ 	.word	0x00000001
        /*002c*/ 	.byte	0xe0, 0x06, 0x00, 0x00, 0x01, 0x00, 0x00, 0x00, 0xe0, 0x0d, 0x00, 0x00, 0x01, 0x00, 0x00, 0x00
        /* <DEDUP_REMOVED lines=206> */
        /*0d1c*/ 	.byte	0xc0, 0x03, 0x01, 0x00, 0x01, 0x00, 0x00, 0x00, 0x10, 0x04, 0x01, 0x00


	//----- nvinfo : EIATTR_MERCURY_ISA_VERSION
	.align		4
.L_22:
        /*0d28*/ 	.byte	0x03, 0x5f
        /*0d2a*/ 	.short	0x0101


	//----- nvinfo : EIATTR_INT_WARP_WIDE_INSTR_OFFSETS
	.align		4
        /*0d2c*/ 	.byte	0x04, 0x31
        /*0d2e*/ 	.short	(.L_24 - .L_23)


	//   ....[0]....
.L_23:
        /*0d30*/ 	.word	0x000005a0


	//   ....[1]....
        /*0d34*/ 	.word	0x000005b0


	//   ....[2]....
        /*0d38*/ 	.word	0x000005f0


	//   ....[3]....
        /*0d3c*/ 	.word	0x00000620


	//   ....[4]....
        /*0d40*/ 	.word	0x00000630


	//   ....[5]....
        /*0d44*/ 	.word	0x00000670


	//   ....[6]....
        /*0d48*/ 	.word	0x000007a0


	//   ....[7]....
        /*0d4c*/ 	.word	0x000007d0


	//   ....[8]....
        /*0d50*/ 	.word	0x00005700


	//----- nvinfo : EIATTR_COOP_GROUP_MASK_REGIDS
	.align		4
.L_24:
        /*0d54*/ 	.byte	0x04, 0x29
        /*0d56*/ 	.short	(.L_26 - .L_25)


	//   ....[0]....
.L_25:
        /*0d58*/ 	.word	0xffffffff


	//   ....[1]....
        /*0d5c*/ 	.word	0xffffffff


	//   ....[2]....
        /*0d60*/ 	.word	0xffffffff


	//   ....[3]....
        /*0d64*/ 	.word	0xffffffff


	//   ....[4]....
        /*0d68*/ 	.word	0xffffffff


	//   ....[5]....
        /*0d6c*/ 	.word	0xffffffff


	//   ....[6]....
        /*0d70*/ 	.word	0xffffffff


	//----- nvinfo : EIATTR_COOP_GROUP_INSTR_OFFSETS
	.align		4
.L_26:
        /*0d74*/ 	.byte	0x04, 0x28
        /*0d76*/ 	.short	(.L_28 - .L_27)


	//   ....[0]....
.L_27:
        /*0d78*/ 	.word	0x00000070


	//   ....[1]....
        /*0d7c*/ 	.word	0x00000090


	//   ....[2]....
        /*0d80*/ 	.word	0x00000190


	//   ....[3]....
        /*0d84*/ 	.word	0x000003d0


	//   ....[4]....
        /*0d88*/ 	.word	0x00000420


	//   ....[5]....
        /*0d8c*/ 	.word	0x000004e0


	//   ....[6]....
        /*0d90*/ 	.word	0x00000930


	//----- nvinfo : EIATTR_REG_RECONFIG
	.align		4
.L_28:
        /*0d94*/ 	.byte	0x01, 0x54
	.zero		2


	//----- nvinfo : EIATTR_MBARRIER_INSTR_OFFSETS
	.align		4
        /*0d98*/ 	.byte	0x04, 0x39
        /*0d9a*/ 	.short	(.L_30 - .L_29)


	//   ....[0]....
.L_29:
        /*0d9c*/ 	.word	0x00000310
        /*0da0*/ 	.word	0x000000ff
        /*0da4*/ 	.word	0x00000000
        /*0da8*/ 	.short	0x0100
        /*0daa*/ 	.byte	0x07
	.zero		1


	//   ....[1]....
        /*0dac*/ 	.word	0x00000320
        /*0db0*/ 	.word	0x000000ff
        /*0db4*/ 	.word	0x00000028
        /*0db8*/ 	.short	0x0100
        /*0dba*/ 	.byte	0x07
	.zero		1


	//   ....[2]....
        /*0dbc*/ 	.word	0x00000330
        /*0dc0*/ 	.word	0x000000ff
        /*0dc4*/ 	.word	0x00000008
        /*0dc8*/ 	.short	0x0100
        /*0dca*/ 	.byte	0x07
	.zero		1


	//   ....[3]....
        /*0dcc*/ 	.word	0x00000340
        /*0dd0*/ 	.word	0x000000ff
        /*0dd4*/ 	.word	0x00000030
        /*0dd8*/ 	.short	0x0100
        /*0dda*/ 	.byte	0x07
	.zero		1


	//   ....[4]....
        /*0ddc*/ 	.word	0x00000350
        /*0de0*/ 	.word	0x000000ff
        /*0de4*/ 	.word	0x00000010
        /*0de8*/ 	.short	0x0100
        /*0dea*/ 	.byte	0x07
	.zero		1


	//   ....[5]....
        /*0dec*/ 	.word	0x00000360
        /*0df0*/ 	.word	0x000000ff
        /*0df4*/ 	.word	0x00000038
        /*0df8*/ 	.short	0x0100
        /*0dfa*/ 	.byte	0x07
	.zero		1


	//   ....[6]....
        /*0dfc*/ 	.word	0x00000370
        /*0e00*/ 	.word	0x000000ff
        /*0e04*/ 	.word	0x00000018
        /*0e08*/ 	.short	0x0100
        /*0e0a*/ 	.byte	0x07
	.zero		1


	//   ....[7]....
        /*0e0c*/ 	.word	0x00000380
        /*0e10*/ 	.word	0x000000ff
        /*0e14*/ 	.word	0x00000040
        /*0e18*/ 	.short	0x0100
        /*0e1a*/ 	.byte	0x07
	.zero		1


	//   ....[8]....
        /*0e1c*/ 	.word	0x00000390
        /*0e20*/ 	.word	0x000000ff
        /*0e24*/ 	.word	0x00000020
        /*0e28*/ 	.short	0x0100
        /*0e2a*/ 	.byte	0x07
	.zero		1


	//   ....[9]....
        /*0e2c*/ 	.word	0x000003a0
        /*0e30*/ 	.word	0x000000ff
        /*0e34*/ 	.word	0x00000048
        /*0e38*/ 	.short	0x0100
        /*0e3a*/ 	.byte	0x07
	.zero		1


	//   ....[10]....
        /*0e3c*/ 	.word	0x00000810
        /*0e40*/ 	.word	0x000000ff
        /*0e44*/ 	.word	0x00000080
        /*0e48*/ 	.short	0x0100
        /*0e4a*/ 	.byte	0x07
	.zero		1


	//   ....[11]....
        /*0e4c*/ 	.word	0x00000870
        /*0e50*/ 	.word	0x000000ff
        /*0e54*/ 	.word	0x00000088
        /*0e58*/ 	.short	0x0100
        /*0e5a*/ 	.byte	0x07
	.zero		1


	//   ....[12]....
        /*0e5c*/ 	.word	0x000008b0
        /*0e60*/ 	.word	0x000000ff
        /*0e64*/ 	.word	0x00000060
        /*0e68*/ 	.short	0x0100
        /*0e6a*/ 	.byte	0x0a
	.zero		1


	//   ....[13]....
        /*0e6c*/ 	.word	0x000008c0
        /*0e70*/ 	.word	0x000000ff
        /*0e74*/ 	.word	0x00000068
        /*0e78*/ 	.short	0x0100
        /*0e7a*/ 	.byte	0x0a
	.zero		1


	//   ....[14]....
        /*0e7c*/ 	.word	0x000008d0
        /*0e80*/ 	.word	0x000000ff
        /*0e84*/ 	.word	0x00000070
        /*0e88*/ 	.short	0x0100
        /*0e8a*/ 	.byte	0x0a
	.zero		1


	//   ....[15]....
        /*0e8c*/ 	.word	0x000008e0
        /*0e90*/ 	.word	0x000000ff
        /*0e94*/ 	.word	0x00000078
        /*0e98*/ 	.short	0x0100
        /*0e9a*/ 	.byte	0x0a
	.zero		1


	//   ....[16]....
        /*0e9c*/ 	.word	0x000017b0
        /*0ea0*/ 	.word	0x000000ff
        /*0ea4*/ 	.word	0xfffffff8
        /*0ea8*/ 	.short	0x010a
        /*0eaa*/ 	.byte	0x12
	.zero		1


	//   ....[17]....
        /*0eac*/ 	.word	0x00002180
        /*0eb0*/ 	.word	0x000000ff
        /*0eb4*/ 	.word	0x00000000
        /*0eb8*/ 	.short	0x010a
        /*0eba*/ 	.byte	0x06
	.zero		1


	//   ....[18]....
        /*0ebc*/ 	.word	0x000021c0
        /*0ec0*/ 	.word	0x000000ff
        /*0ec4*/ 	.word	0x00000000
        /*0ec8*/ 	.short	0x010a
        /*0eca*/ 	.byte	0x06
	.zero		1


	//   ....[19]....
        /*0ecc*/ 	.word	0x00003460
        /*0ed0*/ 	.word	0x000000ff
        /*0ed4*/ 	.word	0x00000000
        /*0ed8*/ 	.short	0x010a
        /*0eda*/ 	.byte	0x09
	.zero		1


	//   ....[20]....
        /*0edc*/ 	.word	0x000034a0
        /*0ee0*/ 	.word	0x000000ff
        /*0ee4*/ 	.word	0x00000000
        /*0ee8*/ 	.short	0x010a
        /*0eea*/ 	.byte	0x09
	.zero		1


	//   ....[21]....
        /*0eec*/ 	.word	0x000045e0
        /*0ef0*/ 	.word	0x000000e5
        /*0ef4*/ 	.word	0x00000000
        /*0ef8*/ 	.short	0x0101
        /*0efa*/ 	.byte	0x3f
	.zero		1


	//   ....[22]....
        /*0efc*/ 	.word	0x00005650
        /*0f00*/ 	.word	0x000000e5
        /*0f04*/ 	.word	0x00000000
        /*0f08*/ 	.short	0x0101
        /*0f0a*/ 	.byte	0x1c
	.zero		1


	//   ....[23]....
        /*0f0c*/ 	.word	0x000057c0
        /*0f10*/ 	.word	0x00000018
        /*0f14*/ 	.word	0x00000000
        /*0f18*/ 	.short	0x0101
        /*0f1a*/ 	.byte	0x3f
	.zero		1


	//   ....[24]....
        /*0f1c*/ 	.word	0x00005880
        /*0f20*/ 	.word	0x000000ff
        /*0f24*/ 	.word	0x00000008
        /*0f28*/ 	.short	0x010a
        /*0f2a*/ 	.byte	0x12
	.zero		1


	//   ....[25]....
        /*0f2c*/ 	.word	0x0000ea50
        /*0f30*/ 	.word	0x00000003
        /*0f34*/ 	.word	0x00000000
        /*0f38*/ 	.short	0x0101
        /*0f3a*/ 	.byte	0x1c
	.zero		1


	//   ....[26]....
        /*0f3c*/ 	.word	0x0000f490
        /*0f40*/ 	.word	0x0000000b
        /*0f44*/ 	.word	0x00000028
        /*0f48*/ 	.short	0x010a
        /*0f4a*/ 	.byte	0x3f
	.zero		1


	//   ....[27]....
        /*0f4c*/ 	.word	0x0000f860
        /*0f50*/ 	.word	0x00000005
        /*0f54*/ 	.word	0x00000088
        /*0f58*/ 	.short	0x0101
        /*0f5a*/ 	.byte	0x3f
	.zero		1


	//   ....[28]....
        /*0f5c*/ 	.word	0x00010070
        /*0f60*/ 	.word	0x00000007
        /*0f64*/ 	.word	0x00000000
        /*0f68*/ 	.short	0x010a
        /*0f6a*/ 	.byte	0x3f
	.zero		1


	//   ....[29]....
        /*0f6c*/ 	.word	0x000100f0
        /*0f70*/ 	.word	0x00000008
        /*0f74*/ 	.word	0x00000000
        /*0f78*/ 	.short	0x010a
        /*0f7a*/ 	.byte	0x3f
	.zero		1


	//   ....[30]....
        /*0f7c*/ 	.word	0x00010180
        /*0f80*/ 	.word	0x00000009
        /*0f84*/ 	.word	0x00000000
        /*0f88*/ 	.short	0x010a
        /*0f8a*/ 	.byte	0x3f
	.zero		1


	//   ....[31]....
        /*0f8c*/ 	.word	0x00010210
        /*0f90*/ 	.word	0x00000006
        /*0f94*/ 	.word	0x00000000
        /*0f98*/ 	.short	0x010a
        /*0f9a*/ 	.byte	0x3f
	.zero		1


	//   ....[32]....
        /*0f9c*/ 	.word	0x000102a0
        /*0fa0*/ 	.word	0x00000003
        /*0fa4*/ 	.word	0x00000000
        /*0fa8*/ 	.short	0x010a
        /*0faa*/ 	.byte	0x3f
	.zero		1


	//   ....[33]....
        /*0fac*/ 	.word	0x00010310
        /*0fb0*/ 	.word	0x00000003
        /*0fb4*/ 	.word	0xfffffff8
        /*0fb8*/ 	.short	0x010a
        /*0fba*/ 	.byte	0x3f
	.zero		1


	//   ....[34]....
        /*0fbc*/ 	.word	0x00010370
        /*0fc0*/ 	.word	0x00000003
        /*0fc4*/ 	.word	0x00000000
        /*0fc8*/ 	.short	0x010a
        /*0fca*/ 	.byte	0x3f
	.zero		1


	//   ....[35]....
        /*0fcc*/ 	.word	0x000103e0
        /*0fd0*/ 	.word	0x00000000
        /*0fd4*/ 	.word	0x00000000
        /*0fd8*/ 	.short	0x010a
        /*0fda*/ 	.byte	0x3f
	.zero		1


	//   ....[36]....
        /*0fdc*/ 	.word	0x00010450
        /*0fe0*/ 	.word	0x00000019
        /*0fe4*/ 	.word	0x00000008
        /*0fe8*/ 	.short	0x010a
        /*0fea*/ 	.byte	0x3f
	.zero		1


	//   ....[37]....
        /*0fec*/ 	.word	0x00010520
        /*0ff0*/ 	.word	0x0000000b
        /*0ff4*/ 	.word	0x00000028
        /*0ff8*/ 	.short	0x010a
        /*0ffa*/ 	.byte	0x3f
	.zero		1


	//   ....[38]....
        /*0ffc*/ 	.word	0x00010600
        /*1000*/ 	.word	0x00000007
        /*1004*/ 	.word	0x00000000
        /*1008*/ 	.short	0x010a
        /*100a*/ 	.byte	0x3f
	.zero		1


	//   ....[39]....
        /*100c*/ 	.word	0x00010650
        /*1010*/ 	.word	0x00000008
        /*1014*/ 	.word	0x00000000
        /*1018*/ 	.short	0x010a
        /*101a*/ 	.byte	0x3f
	.zero		1


	//   ....[40]....
        /*101c*/ 	.word	0x000106a0
        /*1020*/ 	.word	0x00000009
        /*1024*/ 	.word	0x00000000
        /*1028*/ 	.short	0x010a
        /*102a*/ 	.byte	0x3f
	.zero		1


	//   ....[41]....
        /*102c*/ 	.word	0x000106f0
        /*1030*/ 	.word	0x00000006
        /*1034*/ 	.word	0x00000000
        /*1038*/ 	.short	0x010a
        /*103a*/ 	.byte	0x3f
	.zero		1


	//----- nvinfo : EIATTR_NUM_MBARRIERS
	.align		4
.L_30:
        /*103c*/ 	.byte	0x03, 0x38
        /*103e*/ 	.short	0x0010


	//----- nvinfo : EIATTR_EXIT_INSTR_OFFSETS
	.align		4
        /*1040*/ 	.byte	0x04, 0x1c
        /*1042*/ 	.short	(.L_32 - .L_31)


	//   ....[0]....
.L_31:
        /*1044*/ 	.word	0x000014c0


	//   ....[1]....
        /*1048*/ 	.word	0x00001520


	//   ....[2]....
        /*104c*/ 	.word	0x0000f160


	//   ....[3]....
        /*1050*/ 	.word	0x0000f190


	//   ....[4]....
        /*1054*/ 	.word	0x000102f0


	//----- nvinfo : EIATTR_MAX_THREADS
	.align		4
.L_32:
        /*1058*/ 	.byte	0x04, 0x05
        /*105a*/ 	.short	(.L_34 - .L_33)
.L_33:
        /*105c*/ 	.word	0x00000180
        /*1060*/ 	.word	0x00000001
        /*1064*/ 	.word	0x00000001


	//----- nvinfo : EIATTR_CRS_STACK_SIZE
	.align		4
.L_34:
        /*1068*/ 	.byte	0x04, 0x1e
        /*106a*/ 	.short	(.L_36 - .L_35)
.L_35:
        /*106c*/ 	.word	0x00000000


	//----- nvinfo : EIATTR_CBANK_PARAM_SIZE
	.align		4
.L_36:
        /*1070*/ 	.byte	0x03, 0x19
        /*1072*/ 	.short	0x0470


	//----- nvinfo : EIATTR_PARAM_CBANK
	.align		4
        /*1074*/ 	.byte	0x04, 0x0a
        /*1076*/ 	.short	(.L_38 - .L_37)
	.align		4
.L_37:
        /*1078*/ 	.word	index@(.nv.constant0._ZN7cutlass13device_kernelINS_4gemm6kernel13GemmUniversalIN4cute5tupleIJiiiiEEENS1_10collective13CollectiveMmaINS1_37MainloopSm90TmaGmmaWarpSpecializedFP8ILi5ENS5_IJNS4_1CILi1EEENSA_ILi2EEESB_EEENS1_32KernelTmaWarpSpecializedPingpongEEENS5_IJNSA_ILi64EEENSA_ILi256EEENSA_ILi128EEEEEENS_12float_e4m3_tENS5_IJlSB_lEEESK_SL_NS4_8TiledMMAINS4_8MMA_AtomIJNS4_4SM904GMMA31MMA_64x256x32_F32E4M3E4M3_SS_TNILNSP_7ScaleInE1ELSR_1EEEEEENS4_6LayoutINS5_IJSB_SB_SB_EEENS5_IJNSA_ILi0EEESW_SW_EEEEENS5_IJNS4_10UnderscoreESZ_SZ_EEEEENS4_23SM90_TMA_LOAD_MULTICASTENS4_14ComposedLayoutINS4_7SwizzleILi3ELi4ELi3EEENS4_18smem_ptr_flag_bitsILi8EEENSU_INS5_IJNSA_ILi8EEESI_EEENS5_IJSI_SB_EEEEEEEvNS4_8identityENS4_13SM90_TMA_LOADES1C_vS1D_EENS_8epilogue10collective6detail29Sm90TmaWarpSpecializedAdapterINS1H_15DefaultEpilogueISK_SL_SL_NS1G_6thread17LinearCombinationISK_Li1EffLNS1L_9ScaleType4KindE0ELNS_15FloatRoundStyleE2ESK_EENS1_15EpilogueDefaultEEEEEvvEEEEvNT_6ParamsE)
        /*107c*/ 	.short	0x0210
        /*107e*/ 	.short	0x0470


	//----- nvinfo : EIATTR_SW_WAR
	.align		4
.L_38:
        /*1080*/ 	.byte	0x04, 0x36
        /*1082*/ 	.short	(.L_40 - .L_39)
.L_39:
        /*1084*/ 	.word	0x00000008
.L_40:


//--------------------- .nv.callgraph             --------------------------
	.section	.nv.callgraph,"",@"SHT_CUDA_CALLGRAPH"
	.align	4
	.sectionentsize	8
	.align		4
        /*0000*/ 	.word	0x00000000
	.align		4
        /*0004*/ 	.word	0xffffffff
	.align		4
        /*0008*/ 	.word	0x00000000
	.align		4
        /*000c*/ 	.word	0xfffffffe
	.align		4
        /*0010*/ 	.word	0x00000000
	.align		4
        /*0014*/ 	.word	0xfffffffd
	.align		4
        /*0018*/ 	.word	0x00000000
	.align		4
        /*001c*/ 	.word	0xfffffffc


//--------------------- .nv.constant4             --------------------------
	.section	.nv.constant4,"a",@progbits
	.align	8
	.align		8
.nv.constant4:
        /*0000*/ 	.dword	_ZN39_INTERNAL_e5f4f4e7_4_k_cu_ba282440_33254cuda3std3__45__cpo5beginE
	.align		8
        /*0008*/ 	.dword	_ZN39_INTERNAL_e5f4f4e7_4_k_cu_ba282440_33254cuda3std3__45__cpo3endE
	.align		8
        /*0010*/ 	.dword	_ZN39_INTERNAL_e5f4f4e7_4_k_cu_ba282440_33254cuda3std3__45__cpo6cbeginE
	.align		8
        /*0018*/ 	.dword	_ZN39_INTERNAL_e5f4f4e7_4_k_cu_ba282440_33254cuda3std3__45__cpo4cendE
	.align		8
        /*0020*/ 	.dword	_ZN39_INTERNAL_e5f4f4e7_4_k_cu_ba282440_33254cuda3std3__441_GLOBAL__N__e5f4f4e7_4_k_cu_ba282440_33256ignoreE
	.align		8
        /*0028*/ 	.dword	_ZN39_INTERNAL_e5f4f4e7_4_k_cu_ba282440_33254cuda3std3__419piecewise_constructE
	.align		8
        /*0030*/ 	.dword	_ZN39_INTERNAL_e5f4f4e7_4_k_cu_ba282440_33254cuda3std3__48in_placeE
	.align		8
        /*0038*/ 	.dword	_ZN39_INTERNAL_e5f4f4e7_4_k_cu_ba282440_33254cuda3std6ranges3__45__cpo4swapE
	.align		8
        /*0040*/ 	.dword	_ZN39_INTERNAL_e5f4f4e7_4_k_cu_ba282440_33254cuda3std6ranges3__45__cpo9iter_moveE
	.align		8
        /*0048*/ 	.dword	_ZN39_INTERNAL_e5f4f4e7_4_k_cu_ba282440_33254cute7productE
	.align		8
        /*0050*/ 	.dword	_ZN39_INTERNAL_e5f4f4e7_4_k_cu_ba282440_33254cute1_E


//--------------------- .text._ZN7cutlass13device_kernelINS_4gemm6kernel13GemmUniversalIN4cute5tupleIJiiiiEEENS1_10collective13CollectiveMmaINS1_37MainloopSm90TmaGmmaWarpSpecializedFP8ILi5ENS5_IJNS4_1CILi1EEENSA_ILi2EEESB_EEENS1_32KernelTmaWarpSpecializedPingpongEEENS5_IJNSA_ILi64EEENSA_ILi256EEENSA_ILi128EEEEEENS_12float_e4m3_tENS5_IJlSB_lEEESK_SL_NS4_8TiledMMAINS4_8MMA_AtomIJNS4_4SM904GMMA31MMA_64x256x32_F32E4M3E4M3_SS_TNILNSP_7ScaleInE1ELSR_1EEEEEENS4_6LayoutINS5_IJSB_SB_SB_EEENS5_IJNSA_ILi0EEESW_SW_EEEEENS5_IJNS4_10UnderscoreESZ_SZ_EEEEENS4_23SM90_TMA_LOAD_MULTICASTENS4_14ComposedLayoutINS4_7SwizzleILi3ELi4ELi3EEENS4_18smem_ptr_flag_bitsILi8EEENSU_INS5_IJNSA_ILi8EEESI_EEENS5_IJSI_SB_EEEEEEEvNS4_8identityENS4_13SM90_TMA_LOADES1C_vS1D_EENS_8epilogue10collective6detail29Sm90TmaWarpSpecializedAdapterINS1H_15DefaultEpilogueISK_SL_SL_NS1G_6thread17LinearCombinationISK_Li1EffLNS1L_9ScaleType4KindE0ELNS_15FloatRoundStyleE2ESK_EENS1_15EpilogueDefaultEEEEEvvEEEEvNT_6ParamsE --------------------------
	.section	.text._ZN7cutlass13device_kernelINS_4gemm6kernel13GemmUniversalIN4cute5tupleIJiiiiEEENS1_10collective13CollectiveMmaINS1_37MainloopSm90TmaGmmaWarpSpecializedFP8ILi5ENS5_IJNS4_1CILi1EEENSA_ILi2EEESB_EEENS1_32KernelTmaWarpSpecializedPingpongEEENS5_IJNSA_ILi64EEENSA_ILi256EEENSA_ILi128EEEEEENS_12float_e4m3_tENS5_IJlSB_lEEESK_SL_NS4_8TiledMMAINS4_8MMA_AtomIJNS4_4SM904GMMA31MMA_64x256x32_F32E4M3E4M3_SS_TNILNSP_7ScaleInE1ELSR_1EEEEEENS4_6LayoutINS5_IJSB_SB_SB_EEENS5_IJNSA_ILi0EEESW_SW_EEEEENS5_IJNS4_10UnderscoreESZ_SZ_EEEEENS4_23SM90_TMA_LOAD_MULTICASTENS4_14ComposedLayoutINS4_7SwizzleILi3ELi4ELi3EEENS4_18smem_ptr_flag_bitsILi8EEENSU_INS5_IJNSA_ILi8EEESI_EEENS5_IJSI_SB_EEEEEEEvNS4_8identityENS4_13SM90_TMA_LOADES1C_vS1D_EENS_8epilogue10collective6detail29Sm90TmaWarpSpecializedAdapterINS1H_15DefaultEpilogueISK_SL_SL_NS1G_6thread17LinearCombinationISK_Li1EffLNS1L_9ScaleType4KindE0ELNS_15FloatRoundStyleE2ESK_EENS1_15EpilogueDefaultEEEEEvvEEEEvNT_6ParamsE,"ax",@progbits
	.align	128
.text._ZN7cutlass13device_kernelINS_4gemm6kernel13GemmUniversalIN4cute5tupleIJiiiiEEENS1_10collective13CollectiveMmaINS1_37MainloopSm90TmaGmmaWarpSpecializedFP8ILi5ENS5_IJNS4_1CILi1EEENSA_ILi2EEESB_EEENS1_32KernelTmaWarpSpecializedPingpongEEENS5_IJNSA_ILi64EEENSA_ILi256EEENSA_ILi128EEEEEENS_12float_e4m3_tENS5_IJlSB_lEEESK_SL_NS4_8TiledMMAINS4_8MMA_AtomIJNS4_4SM904GMMA31MMA_64x256x32_F32E4M3E4M3_SS_TNILNSP_7ScaleInE1ELSR_1EEEEEENS4_6LayoutINS5_IJSB_SB_SB_EEENS5_IJNSA_ILi0EEESW_SW_EEEEENS5_IJNS4_10UnderscoreESZ_SZ_EEEEENS4_23SM90_TMA_LOAD_MULTICASTENS4_14ComposedLayoutINS4_7SwizzleILi3ELi4ELi3EEENS4_18smem_ptr_flag_bitsILi8EEENSU_INS5_IJNSA_ILi8EEESI_EEENS5_IJSI_SB_EEEEEEEvNS4_8identityENS4_13SM90_TMA_LOADES1C_vS1D_EENS_8epilogue10collective6detail29Sm90TmaWarpSpecializedAdapterINS1H_15DefaultEpilogueISK_SL_SL_NS1G_6thread17LinearCombinationISK_Li1EffLNS1L_9ScaleType4KindE0ELNS_15FloatRoundStyleE2ESK_EENS1_15EpilogueDefaultEEEEEvvEEEEvNT_6ParamsE:
        .type           _ZN7cutlass13device_kernelINS_4gemm6kernel13GemmUniversalIN4cute5tupleIJiiiiEEENS1_10collective13CollectiveMmaINS1_37MainloopSm90TmaGmmaWarpSpecializedFP8ILi5ENS5_IJNS4_1CILi1EEENSA_ILi2EEESB_EEENS1_32KernelTmaWarpSpecializedPingpongEEENS5_IJNSA_ILi64EEENSA_ILi256EEENSA_ILi128EEEEEENS_12float_e4m3_tENS5_IJlSB_lEEESK_SL_NS4_8TiledMMAINS4_8MMA_AtomIJNS4_4SM904GMMA31MMA_64x256x32_F32E4M3E4M3_SS_TNILNSP_7ScaleInE1ELSR_1EEEEEENS4_6LayoutINS5_IJSB_SB_SB_EEENS5_IJNSA_ILi0EEESW_SW_EEEEENS5_IJNS4_10UnderscoreESZ_SZ_EEEEENS4_23SM90_TMA_LOAD_MULTICASTENS4_14ComposedLayoutINS4_7SwizzleILi3ELi4ELi3EEENS4_18smem_ptr_flag_bitsILi8EEENSU_INS5_IJNSA_ILi8EEESI_EEENS5_IJSI_SB_EEEEEEEvNS4_8identityENS4_13SM90_TMA_LOADES1C_vS1D_EENS_8epilogue10collective6detail29Sm90TmaWarpSpecializedAdapterINS1H_15DefaultEpilogueISK_SL_SL_NS1G_6thread17LinearCombinationISK_Li1EffLNS1L_9ScaleType4KindE0ELNS_15FloatRoundStyleE2ESK_EENS1_15EpilogueDefaultEEEEEvvEEEEvNT_6ParamsE,@function
        .size           _ZN7cutlass13device_kernelINS_4gemm6kernel13GemmUniversalIN4cute5tupleIJiiiiEEENS1_10collective13CollectiveMmaINS1_37MainloopSm90TmaGmmaWarpSpecializedFP8ILi5ENS5_IJNS4_1CILi1EEENSA_ILi2EEESB_EEENS1_32KernelTmaWarpSpecializedPingpongEEENS5_IJNSA_ILi64EEENSA_ILi256EEENSA_ILi128EEEEEENS_12float_e4m3_tENS5_IJlSB_lEEESK_SL_NS4_8TiledMMAINS4_8MMA_AtomIJNS4_4SM904GMMA31MMA_64x256x32_F32E4M3E4M3_SS_TNILNSP_7ScaleInE1ELSR_1EEEEEENS4_6LayoutINS5_IJSB_SB_SB_EEENS5_IJNSA_ILi0EEESW_SW_EEEEENS5_IJNS4_10UnderscoreESZ_SZ_EEEEENS4_23SM90_TMA_LOAD_MULTICASTENS4_14ComposedLayoutINS4_7SwizzleILi3ELi4ELi3EEENS4_18smem_ptr_flag_bitsILi8EEENSU_INS5_IJNSA_ILi8EEESI_EEENS5_IJSI_SB_EEEEEEEvNS4_8identityENS4_13SM90_TMA_LOADES1C_vS1D_EENS_8epilogue10collective6detail29Sm90TmaWarpSpecializedAdapterINS1H_15DefaultEpilogueISK_SL_SL_NS1G_6thread17LinearCombinationISK_Li1EffLNS1L_9ScaleType4KindE0ELNS_15FloatRoundStyleE2ESK_EENS1_15EpilogueDefaultEEEEEvvEEEEvNT_6ParamsE,(.L_x_338 - _ZN7cutlass13device_kernelINS_4gemm6kernel13GemmUniversalIN4cute5tupleIJiiiiEEENS1_10collective13CollectiveMmaINS1_37MainloopSm90TmaGmmaWarpSpecializedFP8ILi5ENS5_IJNS4_1CILi1EEENSA_ILi2EEESB_EEENS1_32KernelTmaWarpSpecializedPingpongEEENS5_IJNSA_ILi64EEENSA_ILi256EEENSA_ILi128EEEEEENS_12float_e4m3_tENS5_IJlSB_lEEESK_SL_NS4_8TiledMMAINS4_8MMA_AtomIJNS4_4SM904GMMA31MMA_64x256x32_F32E4M3E4M3_SS_TNILNSP_7ScaleInE1ELSR_1EEEEEENS4_6LayoutINS5_IJSB_SB_SB_EEENS5_IJNSA_ILi0EEESW_SW_EEEEENS5_IJNS4_10UnderscoreESZ_SZ_EEEEENS4_23SM90_TMA_LOAD_MULTICASTENS4_14ComposedLayoutINS4_7SwizzleILi3ELi4ELi3EEENS4_18smem_ptr_flag_bitsILi8EEENSU_INS5_IJNSA_ILi8EEESI_EEENS5_IJSI_SB_EEEEEEEvNS4_8identityENS4_13SM90_TMA_LOADES1C_vS1D_EENS_8epilogue10collective6detail29Sm90TmaWarpSpecializedAdapterINS1H_15DefaultEpilogueISK_SL_SL_NS1G_6thread17LinearCombinationISK_Li1EffLNS1L_9ScaleType4KindE0ELNS_15FloatRoundStyleE2ESK_EENS1_15EpilogueDefaultEEEEEvvEEEEvNT_6ParamsE)
        .other          _ZN7cutlass13device_kernelINS_4gemm6kernel13GemmUniversalIN4cute5tupleIJiiiiEEENS1_10collective13CollectiveMmaINS1_37MainloopSm90TmaGmmaWarpSpecializedFP8ILi5ENS5_IJNS4_1CILi1EEENSA_ILi2EEESB_EEENS1_32KernelTmaWarpSpecializedPingpongEEENS5_IJNSA_ILi64EEENSA_ILi256EEENSA_ILi128EEEEEENS_12float_e4m3_tENS5_IJlSB_lEEESK_SL_NS4_8TiledMMAINS4_8MMA_AtomIJNS4_4SM904GMMA31MMA_64x256x32_F32E4M3E4M3_SS_TNILNSP_7ScaleInE1ELSR_1EEEEEENS4_6LayoutINS5_IJSB_SB_SB_EEENS5_IJNSA_ILi0EEESW_SW_EEEEENS5_IJNS4_10UnderscoreESZ_SZ_EEEEENS4_23SM90_TMA_LOAD_MULTICASTENS4_14ComposedLayoutINS4_7SwizzleILi3ELi4ELi3EEENS4_18smem_ptr_flag_bitsILi8EEENSU_INS5_IJNSA_ILi8EEESI_EEENS5_IJSI_SB_EEEEEEEvNS4_8identityENS4_13SM90_TMA_LOADES1C_vS1D_EENS_8epilogue10collective6detail29Sm90TmaWarpSpecializedAdapterINS1H_15DefaultEpilogueISK_SL_SL_NS1G_6thread17LinearCombinationISK_Li1EffLNS1L_9ScaleType4KindE0ELNS_15FloatRoundStyleE2ESK_EENS1_15EpilogueDefaultEEEEEvvEEEEvNT_6ParamsE,@"STO_CUDA_ENTRY STV_DEFAULT"
_ZN7cutlass13device_kernelINS_4gemm6kernel13GemmUniversalIN4cute5tupleIJiiiiEEENS1_10collective13CollectiveMmaINS1_37MainloopSm90TmaGmmaWarpSpecializedFP8ILi5ENS5_IJNS4_1CILi1EEENSA_ILi2EEESB_EEENS1_32KernelTmaWarpSpecializedPingpongEEENS5_IJNSA_ILi64EEENSA_ILi256EEENSA_ILi128EEEEEENS_12float_e4m3_tENS5_IJlSB_lEEESK_SL_NS4_8TiledMMAINS4_8MMA_AtomIJNS4_4SM904GMMA31MMA_64x256x32_F32E4M3E4M3_SS_TNILNSP_7ScaleInE1ELSR_1EEEEEENS4_6LayoutINS5_IJSB_SB_SB_EEENS5_IJNSA_ILi0EEESW_SW_EEEEENS5_IJNS4_10UnderscoreESZ_SZ_EEEEENS4_23SM90_TMA_LOAD_MULTICASTENS4_14ComposedLayoutINS4_7SwizzleILi3ELi4ELi3EEENS4_18smem_ptr_flag_bitsILi8EEENSU_INS5_IJNSA_ILi8EEESI_EEENS5_IJSI_SB_EEEEEEEvNS4_8identityENS4_13SM90_TMA_LOADES1C_vS1D_EENS_8epilogue10collective6detail29Sm90TmaWarpSpecializedAdapterINS1H_15DefaultEpilogueISK_SL_SL_NS1G_6thread17LinearCombinationISK_Li1EffLNS1L_9ScaleType4KindE0ELNS_15FloatRoundStyleE2ESK_EENS1_15EpilogueDefaultEEEEEvvEEEEvNT_6ParamsE:
[----:B------:R-:W0:Y:S02]  /*0000*/  LDC R1, c[0x0][0x28] ;  /* 0x00000a00ff017b82 */ /* 0x000e240000000800 */
[----:B0-----:R-:W-:Y:S01]  /*0010*/  VIADD R1, R1, 0xfffffef0 ;  /* 0xfffffef001017836 */ /* 0x001fe20000000000 */
[----:B------:R-:W0:Y:S01]  /*0020*/  S2R R3, SR_TID.X ;  /* 0x0000000000037919 */ /* 0x000e220000002100 */
[----:B------:R-:W-:Y:S01]  /*0030*/  ELECT P0, URZ, PT ;  /* 0x00000000003f782f */ /* 0x000fe20003800000 */
[----:B------:R-:W-:Y:S01]  /*0040*/  BSSY B0, `(.L_x_0) ;  /* 0x0000014000007945 */ /* 0x000fe20003800000 */
[--C-:B0-----:R-:W-:Y:S02]  /*0050*/  SHF.R.U32.HI R0, RZ, 0x5, R3.reuse ;  /* 0x00000005ff007819 */ /* 0x101fe40000011603 */
[----:B------:R-:W-:-:S03]  /*0060*/  SHF.R.U32.HI R5, RZ, 0x7, R3 ;  /* 0x00000007ff057819 */ /* 0x000fc60000011603 */
[----:B------:R-:W0:Y:S02]  /*0070*/  SHFL.IDX PT, R2, R0, RZ, 0x1f ;  /* 0x00001fff00027589 */ /* 0x000e2400000e0000 */
[----:B0-----:R-:W-:Y:S02]  /*0080*/  R2UR UR6, R2 ;  /* 0x00000000020672ca */ /* 0x001fe400000e0000 */
[----:B------:R0:W1:Y:S11]  /*0090*/  SHFL.IDX PT, R2, R5, RZ, 0x1f ;  /* 0x00001fff05027589 */ /* 0x00007600000e0000 */
[----:B------:R-:W-:-:S02]  /*00a0*/  USHF.R.S32.HI UR4, URZ, 0x1f, UR6 ;  /* 0x0000001f3f047899 */ /* 0x000fc40008011406 */
[----:B------:R-:W-:Y:S02]  /*00b0*/  ISETP.NE.OR P0, PT, RZ, UR6, !P0 ;  /* 0x00000006ff007c0c */ /* 0x000fe4000c705670 */
[----:B------:R-:W-:-:S04]  /*00c0*/  ULEA.HI UR4, UR4, UR6, URZ, 0x2 ;  /* 0x0000000604047291 */ /* 0x000fc8000f8f103f */
[----:B------:R-:W-:-:S04]  /*00d0*/  ULOP3.LUT UR4, UR4, 0xfffffffc, URZ, 0xc0, !UPT ;  /* 0xfffffffc04047892 */ /* 0x000fc8000f8ec03f */
[----:B------:R-:W-:-:S03]  /*00e0*/  UIADD3 UR6, UR6, -UR4, URZ ;  /* 0x8000000406067290 */ /* 0x000fc6000fffe03f */
[----:B01----:R-:W-:Y:S09]  /*00f0*/  @P0 BRA `(.L_x_1) ;  /* 0x0000000000200947 */ /* 0x003ff20003800000 */
[----:B------:R-:W-:Y:S02]  /*0100*/  ULDC.64 UR4, c[0x0][0x198] ;  /* 0x0000660000047ab9 */ /* 0x000fe40000000a00 */
[----:B------:R-:W-:Y:S02]  /*0110*/  UIADD3 UR8, UP0, UR4, 0xf0, URZ ;  /* 0x000000f004087890 */ /* 0x000fe4000ff1e03f */
[----:B------:R-:W-:Y:S02]  /*0120*/  UIADD3 UR4, UP1, UR4, 0x1f0, URZ ;  /* 0x000001f004047890 */ /* 0x000fe4000ff3e03f */
[----:B------:R-:W-:Y:S02]  /*0130*/  UIADD3.X UR9, URZ, UR5, URZ, UP0, !UPT ;  /* 0x000000053f097290 */ /* 0x000fe400087fe43f */
[----:B------:R-:W-:-:S07]  /*0140*/  UIADD3.X UR5, URZ, UR5, URZ, UP1, !UPT ;  /* 0x000000053f057290 */ /* 0x000fce0008ffe43f */
[----:B------:R0:W-:Y:S02]  /*0150*/  UTMACCTL.PF [UR8] ;  /* 0x00000000080079b9 */ /* 0x0001e40008040000 */
[----:B------:R0:W-:Y:S02]  /*0160*/  UTMACCTL.PF [UR4] ;  /* 0x00000000040079b9 */ /* 0x0001e40008040000 */
[----:B0-----:R-:W-:Y:S01]  /*0170*/  NOP ;  /* 0x0000000000007918 */ /* 0x001fe20000000000 */
.L_x_1:
[----:B------:R-:W-:Y:S05]  /*0180*/  BSYNC B0 ;  /* 0x0000000000007941 */ /* 0x000fea0003800000 */
.L_x_0:
[----:B------:R-:W0:Y:S01]  /*0190*/  SHFL.IDX PT, R6, R0, RZ, 0x1f ;  /* 0x00001fff00067589 */ /* 0x000e2200000e0000 */
[----:B------:R-:W-:Y:S01]  /*01a0*/  R2UR UR13, R2 ;  /* 0x00000000020d72ca */ /* 0x000fe200000e0000 */
[----:B------:R-:W-:-:S04]  /*01b0*/  UISETP.NE.AND UP0, UPT, UR6, 0x3, UPT ;  /* 0x000000030600788c */ /* 0x000fc8000bf05270 */
[----:B------:R-:W-:-:S08]  /*01c0*/  UISETP.EQ.OR UP0, UPT, UR6, URZ, !UP0 ;  /* 0x0000003f0600728c */ /* 0x000fd0000c702670 */
[----:B------:R-:W-:Y:S02]  /*01d0*/  UIADD3 UR12, UR13, -0x1, URZ ;  /* 0xffffffff0d0c7890 */ /* 0x000fe4000fffe03f */
[----:B------:R-:W-:Y:S02]  /*01e0*/  UISETP.EQ.AND UP0, UPT, UR13, URZ, UP0 ;  /* 0x0000003f0d00728c */ /* 0x000fe40008702270 */
[----:B------:R-:W-:Y:S02]  /*01f0*/  UISETP.GE.U32.AND UP1, UPT, UR12, 0x2, UPT ;  /* 0x000000020c00788c */ /* 0x000fe4000bf26070 */
[----:B------:R-:W-:Y:S01]  /*0200*/  USEL UR15, URZ, 0x1, !UP0 ;  /* 0x000000013f0f7887 */ /* 0x000fe2000c000000 */
[----:B0-----:R-:W-:-:S03]  /*0210*/  ISETP.NE.AND P0, PT, R6, RZ, PT ;  /* 0x000000ff0600720c */ /* 0x001fc60003f05270 */
[----:B------:R-:W-:-:S10]  /*0220*/  USEL UR15, UR15, 0x2, UP1 ;  /* 0x000000020f0f7887 */ /* 0x000fd40008800000 */
[----:B------:R-:W-:Y:S05]  /*0230*/  @P0 BRA `(.L_x_2) ;  /* 0x0000000000600947 */ /* 0x000fea0003800000 */
[----:B------:R-:W0:Y:S01]  /*0240*/  S2UR UR7, SR_CgaCtaId ;  /* 0x00000000000779c3 */ /* 0x000e220000008800 */
[----:B------:R-:W-:Y:S01]  /*0250*/  UMOV UR4, 0x400 ;  /* 0x0000040000047882 */ /* 0x000fe20000000000 */
[----:B------:R-:W-:Y:S01]  /*0260*/  UMOV UR5, 0x1 ;  /* 0x0000000100057882 */ /* 0x000fe20000000000 */
[----:B------:R-:W-:Y:S01]  /*0270*/  UMOV UR8, 0x2 ;  /* 0x0000000200087882 */ /* 0x000fe20000000000 */
[----:B------:R-:W-:Y:S01]  /*0280*/  ELECT P0, URZ, PT ;  /* 0x00000000003f782f */ /* 0x000fe20003800000 */
[----:B------:R-:W-:-:S04]  /*0290*/  UIADD3 UR8, -UR8, 0x100000, URZ ;  /* 0x0010000008087890 */ /* 0x000fc8000fffe13f */
[----:B------:R-:W-:Y:S02]  /*02a0*/  USHF.L.U32 UR9, UR8, 0xb, URZ ;  /* 0x0000000b08097899 */ /* 0x000fe4000800063f */
[----:B------:R-:W-:Y:S02]  /*02b0*/  USHF.L.U32 UR8, UR8, 0x1, URZ ;  /* 0x0000000108087899 */ /* 0x000fe4000800063f */
[----:B0-----:R-:W-:Y:S02]  /*02c0*/  ULEA UR7, UR7, UR4, 0x18 ;  /* 0x0000000407077291 */ /* 0x001fe4000f8ec03f */
[----:B------:R-:W-:-:S04]  /*02d0*/  UIADD3 UR4, -UR5, 0x100000, URZ ;  /* 0x0010000005047890 */ /* 0x000fc8000fffe13f */
[----:B------:R-:W-:Y:S02]  /*02e0*/  USHF.L.U32 UR5, UR4, 0xb, URZ ;  /* 0x0000000b04057899 */ /* 0x000fe4000800063f */
[----:B------:R-:W-:Y:S01]  /*02f0*/  USHF.L.U32 UR4, UR4, 0x1, URZ ;  /* 0x0000000104047899 */ /* 0x000fe2000800063f */
[----:B------:R-:W0:Y:S11]  /*0300*/  FENCE.VIEW.ASYNC.S ;  /* 0x00000000000073c6 */ /* 0x000e360000000000 */
[----:B0-----:R0:W1:Y:S01]  /*0310*/  SYNCS.EXCH.64 URZ, [UR7], UR4 ;  /* 0x00000004073f75b2 */ /* 0x0010620008000100 */
[----:B------:R0:W2:Y:S01]  /*0320*/  SYNCS.EXCH.64 URZ, [UR7+0x28], UR8 ;  /* 0x00002808073f75b2 */ /* 0x0000a20008000100 */
[----:B------:R0:W3:Y:S01]  /*0330*/  SYNCS.EXCH.64 URZ, [UR7+0x8], UR4 ;  /* 0x00000804073f75b2 */ /* 0x0000e20008000100 */
[----:B------:R0:W4:Y:S01]  /*0340*/  SYNCS.EXCH.64 URZ, [UR7+0x30], UR8 ;  /* 0x00003008073f75b2 */ /* 0x0001220008000100 */
[----:B------:R0:W0:Y:S01]  /*0350*/  SYNCS.EXCH.64 URZ, [UR7+0x10], UR4 ;  /* 0x00001004073f75b2 */ /* 0x0000220008000100 */
[----:B------:R0:W0:Y:S01]  /*0360*/  SYNCS.EXCH.64 URZ, [UR7+0x38], UR8 ;  /* 0x00003808073f75b2 */ /* 0x0000220008000100 */
[----:B------:R0:W0:Y:S01]  /*0370*/  SYNCS.EXCH.64 URZ, [UR7+0x18], UR4 ;  /* 0x00001804073f75b2 */ /* 0x0000220008000100 */
[----:B------:R0:W0:Y:S01]  /*0380*/  SYNCS.EXCH.64 URZ, [UR7+0x40], UR8 ;  /* 0x00004008073f75b2 */ /* 0x0000220008000100 */
[----:B------:R0:W0:Y:S01]  /*0390*/  SYNCS.EXCH.64 URZ, [UR7+0x20], UR4 ;  /* 0x00002004073f75b2 */ /* 0x0000220008000100 */
[----:B------:R0:W0:Y:S01]  /*03a0*/  SYNCS.EXCH.64 URZ, [UR7+0x48], UR8 ;  /* 0x00004808073f75b2 */ /* 0x0000220008000100 */
[----:B------:R-:W-:Y:S01]  /*03b0*/  NOP ;  /* 0x0000000000007918 */ /* 0x000fe20000000000 */
.L_x_2:
[----:B------:R-:W-:Y:S01]  /*03c0*/  SHF.R.S32.HI R2, RZ, 0x1f, R3 ;  /* 0x0000001fff027819 */ /* 0x000fe20000011403 */
[----:B------:R-:W5:Y:S01]  /*03d0*/  SHFL.IDX PT, R8, R0, RZ, 0x1f ;  /* 0x00001fff00087589 */ /* 0x000f6200000e0000 */
[----:B------:R-:W-:Y:S02]  /*03e0*/  ELECT P0, URZ, PT ;  /* 0x00000000003f782f */ /* 0x000fe40003800000 */
[----:B------:R-:W-:Y:S02]  /*03f0*/  SHF.R.S32.HI R9, RZ, 0x1f, R6 ;  /* 0x0000001fff097819 */ /* 0x000fe40000011406 */
[----:B------:R-:W-:Y:S02]  /*0400*/  ELECT P1, URZ, PT ;  /* 0x00000000003f782f */ /* 0x000fe40003820000 */
[----:B------:R-:W-:Y:S01]  /*0410*/  LEA.HI R2, R2, R3, RZ, 0x7 ;  /* 0x0000000302027211 */ /* 0x000fe200078f38ff */
[----:B------:R-:W1:Y:S01]  /*0420*/  SHFL.IDX PT, R10, R0, RZ, 0x1f ;  /* 0x00001fff000a7589 */ /* 0x000e6200000e0000 */
[----:B------:R-:W-:Y:S01]  /*0430*/  LEA.HI R9, R9, R6, RZ, 0x2 ;  /* 0x0000000609097211 */ /* 0x000fe200078f10ff */
[----:B------:R-:W2:Y:S01]  /*0440*/  S2UR UR14, SR_CTAID.X ;  /* 0x00000000000e79c3 */ /* 0x000ea20000002500 */
[----:B------:R-:W-:Y:S01]  /*0450*/  LOP3.LUT R2, R2, 0xffffff80, RZ, 0xc0, !PT ;  /* 0xffffff8002027812 */ /* 0x000fe200078ec0ff */
[----:B------:R-:W3:Y:S01]  /*0460*/  S2R R4, SR_CTAID.Y ;  /* 0x0000000000047919 */ /* 0x000ee20000002600 */
[----:B------:R-:W-:Y:S01]  /*0470*/  LOP3.LUT R9, R9, 0x3ffffffc, RZ, 0xc0, !PT ;  /* 0x3ffffffc09097812 */ /* 0x000fe200078ec0ff */
[----:B0-----:R-:W-:Y:S01]  /*0480*/  ULDC UR4, c[0x0][0x154] ;  /* 0x0000550000047ab9 */ /* 0x001fe20000000800 */
[----:B------:R-:W-:Y:S01]  /*0490*/  ULDC UR5, c[0x0][0x150] ;  /* 0x0000540000057ab9 */ /* 0x000fe20000000800 */
[----:B------:R-:W-:Y:S01]  /*04a0*/  IMAD.IADD R2, R3, 0x1, -R2 ;  /* 0x0000000103027824 */ /* 0x000fe200078e0a02 */
[----:B------:R-:W-:Y:S01]  /*04b0*/  UMOV UR9, 0x80 ;  /* 0x0000008000097882 */ /* 0x000fe20000000000 */
[----:B------:R-:W-:Y:S01]  /*04c0*/  IMAD.IADD R6, R6, 0x1, -R9 ;  /* 0x0000000106067824 */ /* 0x000fe200078e0a09 */
[----:B------:R-:W0:Y:S01]  /*04d0*/  LDC R15, c[0x0][0x148] ;  /* 0x00005200ff0f7b82 */ /* 0x000e220000000800 */
[----:B------:R-:W4:Y:S01]  /*04e0*/  SHFL.IDX PT, R9, R5, RZ, 0x1f ;  /* 0x00001fff05097589 */ /* 0x000f2200000e0000 */
[----:B------:R-:W-:Y:S01]  /*04f0*/  SHF.R.S32.HI R13, RZ, 0x1f, R2 ;  /* 0x0000001fff0d7819 */ /* 0x000fe20000011402 */
[----:B------:R-:W-:Y:S01]  /*0500*/  NOP ;  /* 0x0000000000007918 */ /* 0x000fe20000000000 */
[----:B------:R-:W-:Y:S01]  /*0510*/  NOP ;  /* 0x0000000000007918 */ /* 0x000fe20000000000 */
[----:B------:R-:W-:-:S02]  /*0520*/  ISETP.NE.AND P4, PT, RZ, UR13, PT ;  /* 0x0000000dff007c0c */ /* 0x000fc4000bf85270 */
[----:B------:R-:W-:Y:S02]  /*0530*/  LEA.HI R7, R13, R2, RZ, 0x3 ;  /* 0x000000020d077211 */ /* 0x000fe400078f18ff */
[----:B-----5:R-:W-:Y:S02]  /*0540*/  ISETP.NE.OR P0, PT, R8, RZ, !P0 ;  /* 0x000000ff0800720c */ /* 0x020fe40004705670 */
[--C-:B------:R-:W-:Y:S02]  /*0550*/  SHF.R.S32.HI R8, RZ, 0x3, R7.reuse ;  /* 0x00000003ff087819 */ /* 0x100fe40000011407 */
[----:B------:R-:W-:Y:S02]  /*0560*/  SHF.R.S32.HI R7, RZ, 0x1f, R7 ;  /* 0x0000001fff077819 */ /* 0x000fe40000011407 */
[----:B-1----:R-:W-:Y:S02]  /*0570*/  ISETP.NE.OR P1, PT, R10, RZ, !P1 ;  /* 0x000000ff0a00720c */ /* 0x002fe40004f25670 */
[----:B------:R-:W-:-:S04]  /*0580*/  LEA.HI R7, R7, R8, RZ, 0x2 ;  /* 0x0000000807077211 */ /* 0x000fc800078f10ff */
[----:B------:R-:W-:Y:S01]  /*0590*/  LOP3.LUT R7, R7, 0xfffffffc, RZ, 0xc0, !PT ;  /* 0xfffffffc07077812 */ /* 0x000fe200078ec0ff */
[----:B------:R-:W-:Y:S01]  /*05a0*/  VOTEU.ALL UP1, P0 ;  /* 0x00000000003f7886 */ /* 0x000fe20000020000 */
[----:B------:R-:W-:Y:S01]  /*05b0*/  VOTEU.ALL UP0, P0 ;  /* 0x00000000003f7886 */ /* 0x000fe20000000000 */
[----:B---3--:R-:W-:Y:S02]  /*05c0*/  I2FP.F32.U32 R0, R4 ;  /* 0x0000000400007245 */ /* 0x008fe40000201000 */
[----:B------:R-:W-:Y:S01]  /*05d0*/  IMAD.IADD R7, R8, 0x1, -R7 ;  /* 0x0000000108077824 */ /* 0x000fe200078e0a07 */
[----:B------:R-:W1:Y:S01]  /*05e0*/  @!UP1 S2UR UR8, SR_CgaCtaId ;  /* 0x00000000000899c3 */ /* 0x000e620000008800 */
[----:B------:R-:W-:Y:S01]  /*05f0*/  VOTEU.ALL UP2, P1 ;  /* 0x00000000003f7886 */ /* 0x000fe20000840000 */
[----:B------:R-:W-:Y:S01]  /*0600*/  @!UP1 UMOV UR7, 0x400 ;  /* 0x0000040000079882 */ /* 0x000fe20000000000 */
[----:B------:R-:W-:Y:S01]  /*0610*/  IMAD R6, R6, 0x4, R7 ;  /* 0x0000000406067824 */ /* 0x000fe200078e0207 */
[----:B------:R-:W-:Y:S01]  /*0620*/  VOTEU.ALL UP3, P1 ;  /* 0x00000000003f7886 */ /* 0x000fe20000860000 */
[----:B------:R-:W-:Y:S01]  /*0630*/  VOTEU.ALL UP4, P1 ;  /* 0x00000000003f7886 */ /* 0x000fe20000880000 */
[----:B------:R-:W-:Y:S01]  /*0640*/  @!UP2 UMOV UR10, 0x400 ;  /* 0x00000400000aa882 */ /* 0x000fe20000000000 */
[----:B------:R-:W-:Y:S01]  /*0650*/  IMAD.SHL.U32 R7, R6, 0x4, RZ ;  /* 0x0000000406077824 */ /* 0x000fe200078e00ff */
[----:B------:R-:W3:Y:S01]  /*0660*/  @!UP2 S2UR UR11, SR_CgaCtaId ;  /* 0x00000000000ba9c3 */ /* 0x000ee20000008800 */
[----:B------:R-:W-:Y:S01]  /*0670*/  VOTEU.ALL UP5, P1 ;  /* 0x00000000003f7886 */ /* 0x000fe200008a0000 */
[----:B----4-:R-:W-:-:S02]  /*0680*/  R2UR UR18, R9 ;  /* 0x00000000091272ca */ /* 0x010fc400000e0000 */
[----:B------:R-:W-:Y:S01]  /*0690*/  LOP3.LUT R11, R6, 0xc, R7, 0x78, !PT ;  /* 0x0000000c060b7812 */ /* 0x000fe200078e7807 */
[----:B------:R-:W-:Y:S01]  /*06a0*/  FMUL R7, R0, UR4 ;  /* 0x0000000400077c20 */ /* 0x000fe20008400000 */
[----:B--2---:R-:W-:Y:S01]  /*06b0*/  I2FP.F32.U32 R0, UR14 ;  /* 0x0000000e00007c45 */ /* 0x004fe20008201000 */
[----:B------:R-:W-:Y:S01]  /*06c0*/  UMOV UR4, 0x20 ;  /* 0x0000002000047882 */ /* 0x000fe20000000000 */
[----:B------:R-:W2:Y:S01]  /*06d0*/  LDC R8, c[0x0][0x140] ;  /* 0x00005000ff087b82 */ /* 0x000ea20000000800 */
[----:B------:R4:W-:Y:S02]  /*06e0*/  STL [R1+0x74], R11 ;  /* 0x0000740b01007387 */ /* 0x0009e40000100800 */
[----:B------:R-:W-:Y:S01]  /*06f0*/  FMUL R0, R0, UR5 ;  /* 0x0000000500007c20 */ /* 0x000fe20008400000 */
[----:B------:R-:W5:Y:S01]  /*0700*/  F2I.U32.TRUNC.NTZ R7, R7 ;  /* 0x0000000700077305 */ /* 0x000f62000020f000 */
[----:B------:R-:W-:-:S04]  /*0710*/  @!UP1 UIADD3 UR4, -UR4, 0x100000, URZ ;  /* 0x0010000004049890 */ /* 0x000fc8000fffe13f */
[----:B------:R-:W-:Y:S02]  /*0720*/  @!UP1 USHF.L.U32 UR5, UR4, 0xb, URZ ;  /* 0x0000000b04059899 */ /* 0x000fe4000800063f */
[----:B------:R-:W-:Y:S01]  /*0730*/  @!UP1 USHF.L.U32 UR4, UR4, 0x1, URZ ;  /* 0x0000000104049899 */ /* 0x000fe2000800063f */
[----:B------:R-:W4:Y:S01]  /*0740*/  LDC R6, c[0x0][0x144] ;  /* 0x00005100ff067b82 */ /* 0x000f220000000800 */
[----:B-1----:R-:W-:Y:S02]  /*0750*/  @!UP1 ULEA UR7, UR8, UR7, 0x18 ;  /* 0x0000000708079291 */ /* 0x002fe4000f8ec03f */
[----:B------:R-:W-:-:S04]  /*0760*/  @!UP2 UIADD3 UR8, -UR9, 0x100000, URZ ;  /* 0x001000000908a890 */ /* 0x000fc8000fffe13f */
[----:B------:R-:W-:Y:S02]  /*0770*/  @!UP2 USHF.L.U32 UR9, UR8, 0xb, URZ ;  /* 0x0000000b0809a899 */ /* 0x000fe4000800063f */
[----:B------:R-:W-:Y:S01]  /*0780*/  @!UP2 USHF.L.U32 UR8, UR8, 0x1, URZ ;  /* 0x000000010808a899 */ /* 0x000fe2000800063f */
[----:B------:R-:W1:Y:S01]  /*0790*/  F2I.U32.TRUNC.NTZ R0, R0 ;  /* 0x0000000000007305 */ /* 0x000e62000020f000 */
[----:B------:R-:W-:Y:S01]  /*07a0*/  VOTEU.ALL UP1, P0 ;  /* 0x00000000003f7886 */ /* 0x000fe20000020000 */
[----:B------:R-:W-:Y:S01]  /*07b0*/  LOP3.LUT P0, RZ, R2, 0x7, RZ, 0xc0, !PT ;  /* 0x0000000702ff7812 */ /* 0x000fe2000780c0ff */
[----:B---3--:R-:W-:Y:S01]  /*07c0*/  @!UP2 ULEA UR10, UR11, UR10, 0x18 ;  /* 0x0000000a0b0aa291 */ /* 0x008fe2000f8ec03f */
[----:B------:R-:W-:Y:S01]  /*07d0*/  VOTEU.ALL UP2, P1 ;  /* 0x00000000003f7886 */ /* 0x000fe20000840000 */
[----:B-----5:R-:W-:Y:S01]  /*07e0*/  IMAD.MOV R18, RZ, RZ, -R7 ;  /* 0x000000ffff127224 */ /* 0x020fe200078e0a07 */
[----:B------:R-:W-:Y:S01]  /*07f0*/  ISETP.LT.U32.AND P0, PT, R11, 0x2, !P0 ;  /* 0x000000020b00780c */ /* 0x000fe20004701070 */
[----:B------:R-:W3:Y:S02]  /*0800*/  FENCE.VIEW.ASYNC.S ;  /* 0x00000000000073c6 */ /* 0x000ee40000000000 */
[----:B---3--:R3:W3:Y:S01]  /*0810*/  @!UP0 SYNCS.EXCH.64 URZ, [UR7+0x80], UR4 ;  /* 0x00008004073f85b2 */ /* 0x0086e20008000100 */
[----:B--2---:R-:W-:Y:S01]  /*0820*/  ISETP.EQ.U32.AND P2, PT, R8, 0x1, PT ;  /* 0x000000010800780c */ /* 0x004fe20003f42070 */
[----:B-1----:R-:W-:-:S02]  /*0830*/  IMAD.MOV R7, RZ, RZ, -R0 ;  /* 0x000000ffff077224 */ /* 0x002fc400078e0a00 */
[----:B0-----:R-:W-:Y:S02]  /*0840*/  IMAD R0, R15, R18, R4 ;  /* 0x000000120f007224 */ /* 0x001fe400078e0204 */
[----:B----4-:R-:W-:-:S03]  /*0850*/  IMAD R14, R6, R7, UR14 ;  /* 0x0000000e060e7e24 */ /* 0x010fc6000f8e0207 */
[----:B------:R-:W-:Y:S01]  /*0860*/  ISETP.NE.AND P1, PT, R0, R11, PT ;  /* 0x0000000b0000720c */ /* 0x000fe20003f25270 */
[----:B------:R0:W1:Y:S01]  /*0870*/  @!UP1 SYNCS.EXCH.64 URZ, [UR7+0x88], UR4 ;  /* 0x00008804073f95b2 */ /* 0x0000620008000100 */
[----:B------:R-:W-:Y:S02]  /*0880*/  NOP ;  /* 0x0000000000007918 */ /* 0x000fe40000000000 */
[----:B------:R-:W-:-:S04]  /*0890*/  ISETP.EQ.OR P1, PT, R14, RZ, !P1 ;  /* 0x000000ff0e00720c */ /* 0x000fc80004f22670 */
[----:B------:R-:W-:Y:S01]  /*08a0*/  PLOP3.LUT P0, PT, P0, P1, PT, 0x80, 0x0 ;  /* 0x000000000000781c */ /* 0x000fe20000703070 */
[----:B------:R0:W2:Y:S01]  /*08b0*/  @!UP2 SYNCS.EXCH.64 URZ, [UR10+0x60], UR8 ;  /* 0x000060080a3fa5b2 */ /* 0x0000a20008000100 */
[----:B------:R0:W4:Y:S01]  /*08c0*/  @!UP3 SYNCS.EXCH.64 URZ, [UR10+0x68], UR8 ;  /* 0x000068080a3fb5b2 */ /* 0x0001220008000100 */
[----:B------:R0:W0:Y:S01]  /*08d0*/  @!UP4 SYNCS.EXCH.64 URZ, [UR10+0x70], UR8 ;  /* 0x000070080a3fc5b2 */ /* 0x0000220008000100 */
[----:B------:R0:W0:Y:S01]  /*08e0*/  @!UP5 SYNCS.EXCH.64 URZ, [UR10+0x78], UR8 ;  /* 0x000078080a3fd5b2 */ /* 0x0000220008000100 */
[----:B------:R-:W-:Y:S01]  /*08f0*/  NOP ;  /* 0x0000000000007918 */ /* 0x000fe20000000000 */
[----:B---3--:R-:W-:Y:S07]  /*0900*/  @!P2 BRA `(.L_x_3) ;  /* 0x000000000008a947 */ /* 0x008fee0003800000 */
[----:B012-4-:R-:W-:Y:S01]  /*0910*/  UCGABAR_ARV ;  /* 0x00000000000079c7 */ /* 0x017fe20008000000 */
[----:B------:R-:W-:Y:S05]  /*0920*/  BRA `(.L_x_4) ;  /* 0x0000000000047947 */ /* 0x000fea0003800000 */
.L_x_3:
[----:B012-4-:R-:W-:Y:S01]  /*0930*/  NOP ;  /* 0x0000000000007918 */ /* 0x017fe20000000000 */
.L_x_4:
[----:B------:R-:W-:Y:S01]  /*0940*/  ULDC.64 UR4, c[0x0][0x598] ;  /* 0x0001660000047ab9 */ /* 0x000fe20000000a00 */
[----:B------:R-:W-:Y:S01]  /*0950*/  ULDC.64 UR20, c[0x0][0x208] ;  /* 0x0000820000147ab9 */ /* 0x000fe20000000a00 */
[----:B------:R-:W-:-:S04]  /*0960*/  ISETP.NE.U32.AND P1, PT, RZ, UR4, PT ;  /* 0x00000004ff007c0c */ /* 0x000fc8000bf25070 */
[----:B------:R-:W-:-:S13]  /*0970*/  ISETP.NE.AND.EX P1, PT, RZ, UR5, PT, P1 ;  /* 0x00000005ff007c0c */ /* 0x000fda000bf25310 */
[----:B------:R-:W-:Y:S05]  /*0980*/  @!P1 BRA `(.L_x_5) ;  /* 0x0000000000209947 */ /* 0x000fea0003800000 */
[----:B------:R-:W0:Y:S02]  /*0990*/  LDC.64 R6, c[0x0][0x598] ;  /* 0x00016600ff067b82 */ /* 0x000e240000000a00 */
[----:B0-----:R-:W2:Y:S02]  /*09a0*/  LDG.E.64 R6, desc[UR20][R6.64] ;  /* 0x0000001406067981 */ /* 0x001ea4000c1e1b00 */
[----:B--2---:R-:W-:-:S04]  /*09b0*/  ISETP.NE.U32.AND P1, PT, R6, RZ, PT ;  /* 0x000000ff0600720c */ /* 0x004fc80003f25070 */
[----:B------:R-:W-:-:S13]  /*09c0*/  ISETP.NE.AND.EX P1, PT, R7, RZ, PT, P1 ;  /* 0x000000ff0700720c */ /* 0x000fda0003f25310 */
[----:B------:R-:W-:Y:S05]  /*09d0*/  @!P1 BRA `(.L_x_5) ;  /* 0x00000000000c9947 */ /* 0x000fea0003800000 */
[----:B------:R-:W2:Y:S02]  /*09e0*/  LD.E R6, desc[UR20][R6.64] ;  /* 0x0000001406067980 */ /* 0x000ea4000c101900 */
[----:B--2---:R-:W-:Y:S01]  /*09f0*/  R2UR UR32, R6 ;  /* 0x00000000062072ca */ /* 0x004fe200000e0000 */
[----:B------:R-:W-:-:S14]  /*0a00*/  BRA `(.L_x_6) ;  /* 0x0000000000247947 */ /* 0x000fdc0003800000 */
.L_x_5:
[----:B------:R-:W-:Y:S02]  /*0a10*/  ULDC.64 UR4, c[0x0][0x588] ;  /* 0x0001620000047ab9 */ /* 0x000fe40000000a00 */
[----:B------:R-:W-:-:S04]  /*0a20*/  ISETP.NE.U32.AND P1, PT, RZ, UR4, PT ;  /* 0x00000004ff007c0c */ /* 0x000fc8000bf25070 */
[----:B------:R-:W-:-:S13]  /*0a30*/  ISETP.NE.AND.EX P1, PT, RZ, UR5, PT, P1 ;  /* 0x00000005ff007c0c */ /* 0x000fda000bf25310 */
[----:B------:R-:W-:Y:S05]  /*0a40*/  @!P1 BRA `(.L_x_7) ;  /* 0x0000000000109947 */ /* 0x000fea0003800000 */
[----:B------:R-:W0:Y:S02]  /*0a50*/  LDC.64 R6, c[0x0][0x588] ;  /* 0x00016200ff067b82 */ /* 0x000e240000000a00 */
[----:B0-----:R-:W2:Y:S02]  /*0a60*/  LDG.E R6, desc[UR20][R6.64] ;  /* 0x0000001406067981 */ /* 0x001ea4000c1e1900 */
[----:B--2---:R-:W-:Y:S01]  /*0a70*/  R2UR UR32, R6 ;  /* 0x00000000062072ca */ /* 0x004fe200000e0000 */
[----:B------:R-:W-:-:S14]  /*0a80*/  BRA `(.L_x_6) ;  /* 0x0000000000047947 */ /* 0x000fdc0003800000 */
.L_x_7:
[----:B------:R-:W-:-:S05]  /*0a90*/  ULDC UR32, c[0x0][0x580] ;  /* 0x0001600000207ab9 */ /* 0x000fca0000000800 */
.L_x_6:
[----:B------:R-:W-:Y:S02]  /*0aa0*/  ULDC.64 UR4, c[0x0][0x5a0] ;  /* 0x0001680000047ab9 */ /* 0x000fe40000000a00 */
        /* <DEDUP_REMOVED lines=11> */
.L_x_8:
        /* <DEDUP_REMOVED lines=8> */
.L_x_10:
[----:B------:R-:W-:-:S05]  /*0be0*/  ULDC UR31, c[0x0][0x584] ;  /* 0x00016100001f7ab9 */ /* 0x000fca0000000800 */
.L_x_9:
[----:B------:R-:W0:Y:S01]  /*0bf0*/  LDC R0, c[0x0][0x65c] ;  /* 0x00019700ff007b82 */ /* 0x000e220000000800 */
[----:B------:R-:W-:Y:S01]  /*0c00*/  IMAD.U32 R6, RZ, RZ, UR14 ;  /* 0x0000000eff067e24 */ /* 0x000fe2000f8e00ff */
[----:B------:R-:W-:Y:S01]  /*0c10*/  UISETP.NE.AND UP0, UPT, UR13, 0x2, UPT ;  /* 0x000000020d00788c */ /* 0x000fe2000bf05270 */
[----:B------:R-:W-:Y:S01]  /*0c20*/  IMAD.MOV.U32 R7, RZ, RZ, RZ ;  /* 0x000000ffff077224 */ /* 0x000fe200078e00ff */
[----:B------:R-:W-:Y:S01]  /*0c30*/  ULDC UR7, c[0x0][0x28c] ;  /* 0x0000a30000077ab9 */ /* 0x000fe20000000800 */
[----:B------:R-:W-:Y:S01]  /*0c40*/  UMOV UR5, URZ ;  /* 0x0000003f00057c82 */ /* 0x000fe20008000000 */
[----:B------:R-:W-:Y:S02]  /*0c50*/  UIADD3 UR7, UR7, 0x7f, URZ ;  /* 0x0000007f07077890 */ /* 0x000fe4000fffe03f */
[----:B------:R-:W-:Y:S01]  /*0c60*/  PLOP3.LUT P1, PT, PT, PT, UP0, 0x80, 0x0 ;  /* 0x000000000000781c */ /* 0x000fe20003f2f008 */
[----:B------:R-:W-:Y:S01]  /*0c70*/  UMOV UR4, URZ ;  /* 0x0000003f00047c82 */ /* 0x000fe20008000000 */
[----:B------:R-:W-:Y:S01]  /*0c80*/  USHF.R.S32.HI UR10, URZ, 0x1f, UR7 ;  /* 0x0000001f3f0a7899 */ /* 0x000fe20008011407 */
[----:B------:R-:W-:-:S03]  /*0c90*/  ULDC.64 UR22, c[0x0][0x650] ;  /* 0x0001940000167ab9 */ /* 0x000fc60000000a00 */
[----:B------:R-:W-:Y:S01]  /*0ca0*/  ULEA.HI UR10, UR10, UR7, URZ, 0x7 ;  /* 0x000000070a0a7291 */ /* 0x000fe2000f8f383f */
[----:B0-----:R-:W-:-:S13]  /*0cb0*/  ISETP.NE.AND P3, PT, R0, 0x1, PT ;  /* 0x000000010000780c */ /* 0x001fda0003f65270 */
[----:B------:R-:W0:Y:S01]  /*0cc0*/  @P3 LDC R9, c[0x0][0x10] ;  /* 0x00000400ff093b82 */ /* 0x000e220000000800 */
[----:B------:R-:W-:-:S07]  /*0cd0*/  @P3 IMAD.MOV.U32 R5, RZ, RZ, RZ ;  /* 0x000000ffff053224 */ /* 0x000fce00078e00ff */
[----:B------:R-:W1:Y:S01]  /*0ce0*/  @!P3 LDC R11, c[0x0][0xc] ;  /* 0x00000300ff0bbb82 */ /* 0x000e620000000800 */
[----:B------:R-:W-:Y:S01]  /*0cf0*/  ULDC UR8, c[0x0][0xc] ;  /* 0x0000030000087ab9 */ /* 0x000fe20000000800 */
[----:B------:R-:W-:Y:S01]  /*0d00*/  ULDC UR9, c[0x0][0x10] ;  /* 0x0000040000097ab9 */ /* 0x000fe20000000800 */
[----:B------:R-:W-:Y:S01]  /*0d10*/  ULDC UR7, c[0x0][0x14] ;  /* 0x0000050000077ab9 */ /* 0x000fe20000000800 */
[----:B------:R-:W-:-:S04]  /*0d20*/  UIMAD.WIDE.U32 UR8, UR8, UR9, URZ ;  /* 0x00000009080872a5 */ /* 0x000fc8000f8e003f */
[----:B------:R-:W-:Y:S02]  /*0d30*/  UIMAD.WIDE.U32 UR16, UR8, UR7, URZ ;  /* 0x00000007081072a5 */ /* 0x000fe4000f8e003f */
[----:B------:R-:W-:-:S04]  /*0d40*/  UIMAD UR13, UR9, UR7, URZ ;  /* 0x00000007090d72a4 */ /* 0x000fc8000f8e023f */
[----:B------:R-:W-:Y:S01]  /*0d50*/  UIADD3 UR13, UR17, UR13, URZ ;  /* 0x0000000d110d7290 */ /* 0x000fe2000fffe03f */
[----:B0-----:R-:W-:Y:S01]  /*0d60*/  @P3 IMAD.WIDE.U32 R8, R9, UR14, R4 ;  /* 0x0000000e09083c25 */ /* 0x001fe2000f8e0004 */
[----:B------:R-:W-:-:S03]  /*0d70*/  USHF.R.S32.HI UR14, URZ, 0x7, UR10 ;  /* 0x000000073f0e7899 */ /* 0x000fc6000801140a */
[----:B------:R-:W-:Y:S02]  /*0d80*/  @P3 IMAD.MOV.U32 R12, RZ, RZ, R8 ;  /* 0x000000ffff0c3224 */ /* 0x000fe400078e0008 */
[----:B-1----:R-:W-:-:S04]  /*0d90*/  @!P3 IMAD.WIDE.U32 R6, R4, R11, R6 ;  /* 0x0000000b0406b225 */ /* 0x002fc800078e0006 */
[----:B------:R-:W-:Y:S02]  /*0da0*/  @P3 IMAD.MOV.U32 R11, RZ, RZ, RZ ;  /* 0x000000ffff0b3224 */ /* 0x000fe400078e00ff */
[----:B------:R-:W-:Y:S02]  /*0db0*/  @!P3 IMAD.MOV.U32 R12, RZ, RZ, R6 ;  /* 0x000000ffff0cb224 */ /* 0x000fe400078e0006 */
[----:B------:R-:W-:Y:S02]  /*0dc0*/  @P3 IMAD.IADD R10, R9, 0x1, R11 ;  /* 0x00000001090a3824 */ /* 0x000fe400078e020b */
[----:B------:R-:W-:Y:S01]  /*0dd0*/  @!P3 IMAD.MOV.U32 R10, RZ, RZ, R7 ;  /* 0x000000ffff0ab224 */ /* 0x000fe200078e0007 */
[----:B------:R0:W-:Y:S03]  /*0de0*/  STL [R1+0x7c], R12 ;  /* 0x00007c0c01007387 */ /* 0x0001e60000100800 */
[----:B------:R-:W-:Y:S01]  /*0df0*/  IMAD.MOV.U32 R16, RZ, RZ, R10 ;  /* 0x000000ffff107224 */ /* 0x000fe200078e000a */
[----:B------:R0:W-:Y:S01]  /*0e00*/  STL [R1+0x78], R10 ;  /* 0x0000780a01007387 */ /* 0x0001e20000100800 */
[----:B------:R-:W-:Y:S05]  /*0e10*/  @P1 BRA `(.L_x_11) ;  /* 0x0000000000281947 */ /* 0x000fea0003800000 */
[----:B0-----:R-:W-:Y:S01]  /*0e20*/  IADD3 R12, P1, R12, UR16, RZ ;  /* 0x000000100c0c7c10 */ /* 0x001fe2000ff3e0ff */
[----:B------:R-:W-:Y:S02]  /*0e30*/  UISETP.GE.U32.AND UP0, UPT, UR14, 0x5, UPT ;  /* 0x000000050e00788c */ /* 0x000fe4000bf06070 */
[----:B------:R-:W-:Y:S01]  /*0e40*/  UIMAD.WIDE.U32 UR4, UR14, -0x33333333, URZ ;  /* 0xcccccccd0e0478a5 */ /* 0x000fe2000f8e003f */
[----:B------:R-:W-:Y:S01]  /*0e50*/  IADD3.X R16, R16, UR13, RZ, P1, !PT ;  /* 0x0000000d10107c10 */ /* 0x000fe20008ffe4ff */
[----:B------:R1:W-:Y:S02]  /*0e60*/  STL [R1+0x7c], R12 ;  /* 0x00007c0c01007387 */ /* 0x0003e40000100800 */
[----:B------:R-:W-:Y:S02]  /*0e70*/  USHF.R.U32.HI UR5, URZ, 0x2, UR5 ;  /* 0x000000023f057899 */ /* 0x000fe40008011605 */
[----:B------:R1:W-:Y:S01]  /*0e80*/  STL [R1+0x78], R16 ;  /* 0x0000781001007387 */ /* 0x0003e20000100800 */
[----:B------:R-:W-:-:S02]  /*0e90*/  UMOV UR4, URZ ;  /* 0x0000003f00047c82 */ /* 0x000fc40008000000 */
[----:B------:R-:W-:Y:S02]  /*0ea0*/  @UP0 ULOP3.LUT UR4, UR5, 0x1, URZ, 0xc0, !UPT ;  /* 0x0000000105040892 */ /* 0x000fe4000f8ec03f */
[----:B------:R-:W-:-:S12]  /*0eb0*/  UIMAD UR5, UR5, -0x5, UR14 ;  /* 0xfffffffb050578a4 */ /* 0x000fd8000f8e020e */
.L_x_11:
[----:B------:R-:W-:Y:S01]  /*0ec0*/  IMAD.MOV.U32 R8, RZ, RZ, -0x1 ;  /* 0xffffffffff087424 */ /* 0x000fe200078e00ff */
[----:B------:R-:W-:Y:S01]  /*0ed0*/  ISETP.GE.U32.AND P1, PT, R12, UR22, PT ;  /* 0x000000160c007c0c */ /* 0x000fe2000bf26070 */
[----:B------:R-:W-:Y:S01]  /*0ee0*/  IMAD.MOV.U32 R6, RZ, RZ, -0x1 ;  /* 0xffffffffff067424 */ /* 0x000fe200078e00ff */
[----:B------:R-:W-:Y:S01]  /*0ef0*/  PRMT R0, RZ, 0x7610, R0 ;  /* 0x00007610ff007816 */ /* 0x000fe20000000000 */
[----:B------:R-:W-:Y:S01]  /*0f00*/  IMAD.MOV.U32 R7, RZ, RZ, -0x1 ;  /* 0xffffffffff077424 */ /* 0x000fe200078e00ff */
[----:B------:R2:W-:Y:S01]  /*0f10*/  STL [R1+0x80], R8 ;  /* 0x0000800801007387 */ /* 0x0005e20000100800 */
[----:B------:R-:W-:-:S03]  /*0f20*/  ISETP.GE.U32.AND.EX P1, PT, R16, UR23, PT, P1 ;  /* 0x0000001710007c0c */ /* 0x000fc6000bf26110 */
[----:B------:R2:W-:Y:S04]  /*0f30*/  STL [R1+0x70], R6 ;  /* 0x0000700601007387 */ /* 0x0005e80000100800 */
[----:B------:R2:W-:Y:S06]  /*0f40*/  STL [R1+0x84], R7 ;  /* 0x0000840701007387 */ /* 0x0005ec0000100800 */
[----:B------:R-:W-:Y:S05]  /*0f50*/  @P1 BRA `(.L_x_12) ;  /* 0x0000000400381947 */ /* 0x000fea0003800000 */
[----:B------:R-:W3:Y:S01]  /*0f60*/  LDC.64 R20, c[0x0][0x628] ;  /* 0x00018a00ff147b82 */ /* 0x000ee20000000a00 */
[----:B--2---:R-:W-:Y:S02]  /*0f70*/  IMAD.MOV.U32 R6, RZ, RZ, R12 ;  /* 0x000000ffff067224 */ /* 0x004fe400078e000c */
[----:B------:R-:W-:-:S05]  /*0f80*/  IMAD.MOV.U32 R7, RZ, RZ, R16 ;  /* 0x000000ffff077224 */ /* 0x000fca00078e0010 */
[----:B------:R-:W2:Y:S08]  /*0f90*/  LDC R0, c[0x0][0x630] ;  /* 0x00018c00ff007b82 */ /* 0x000eb00000000800 */
[----:B------:R-:W4:Y:S01]  /*0fa0*/  LDC.64 R22, c[0x0][0x620] ;  /* 0x00018800ff167b82 */ /* 0x000f220000000a00 */
[----:B---3--:R-:W-:-:S04]  /*0fb0*/  ISETP.NE.U32.AND P1, PT, R20, RZ, PT ;  /* 0x000000ff1400720c */ /* 0x008fc80003f25070 */
[----:B------:R-:W-:-:S13]  /*0fc0*/  ISETP.NE.AND.EX P1, PT, R21, RZ, PT, P1 ;  /* 0x000000ff1500720c */ /* 0x000fda0003f25310 */
[----:B--2-4-:R-:W-:Y:S05]  /*0fd0*/  @!P1 BRA `(.L_x_13) ;  /* 0x0000000000289947 */ /* 0x014fea0003800000 */
[----:B------:R-:W2:Y:S02]  /*0fe0*/  LDC R11, c[0x0][0x634] ;  /* 0x00018d00ff0b7b82 */ /* 0x000ea40000000800 */
[----:B--2---:R-:W-:-:S05]  /*0ff0*/  IADD3 R11, P1, R12, R11, RZ ;  /* 0x0000000b0c0b7210 */ /* 0x004fca0007f3e0ff */
[----:B------:R-:W-:-:S04]  /*1000*/  IMAD.X R17, RZ, RZ, R16, P1 ;  /* 0x000000ffff117224 */ /* 0x000fc800008e0610 */
[----:B------:R-:W-:-:S04]  /*1010*/  IMAD.WIDE.U32 R6, R17, R20, RZ ;  /* 0x0000001411067225 */ /* 0x000fc800078e00ff */
[----:B------:R-:W-:-:S04]  /*1020*/  IMAD.WIDE.U32 R8, P1, R11, R21, R6 ;  /* 0x000000150b087225 */ /* 0x000fc80007820006 */
[----:B------:R-:W-:-:S04]  /*1030*/  IMAD.WIDE.U32 R6, R11, R20, RZ ;  /* 0x000000140b067225 */ /* 0x000fc800078e00ff */
[----:B------:R-:W-:Y:S01]  /*1040*/  IMAD.X R11, RZ, RZ, RZ, P1 ;  /* 0x000000ffff0b7224 */ /* 0x000fe200008e06ff */
[----:B------:R-:W-:Y:S01]  /*1050*/  IADD3 RZ, P1, R7, R8, RZ ;  /* 0x0000000807ff7210 */ /* 0x000fe20007f3e0ff */
[----:B0-----:R-:W-:-:S04]  /*1060*/  IMAD.MOV.U32 R10, RZ, RZ, R9 ;  /* 0x000000ffff0a7224 */ /* 0x001fc800078e0009 */
[----:B------:R-:W-:-:S08]  /*1070*/  IMAD.WIDE.U32.X R6, R17, R21, R10, P1 ;  /* 0x0000001511067225 */ /* 0x000fd000008e040a */
.L_x_13:
[----:B------:R-:W2:Y:S01]  /*1080*/  LDC.64 R24, c[0x0][0x640] ;  /* 0x00019000ff187b82 */ /* 0x000ea20000000a00 */
[-CC-:B------:R-:W-:Y:S01]  /*1090*/  SHF.R.U64 R27, R6, R0.reuse, R7.reuse ;  /* 0x00000000061b7219 */ /* 0x180fe20000001207 */
[----:B------:R-:W-:Y:S01]  /*10a0*/  IMAD.MOV.U32 R6, RZ, RZ, R12 ;  /* 0x000000ffff067224 */ /* 0x000fe200078e000c */
[----:B------:R-:W-:Y:S02]  /*10b0*/  SHF.R.U32.HI R0, RZ, R0, R7 ;  /* 0x00000000ff007219 */ /* 0x000fe40000011607 */
[----:B------:R-:W-:-:S03]  /*10c0*/  IADD3 R9, P1, RZ, -R27, RZ ;  /* 0x8000001bff097210 */ /* 0x000fc60007f3e0ff */
[----:B------:R-:W1:Y:S02]  /*10d0*/  LDC R8, c[0x0][0x618] ;  /* 0x00018600ff087b82 */ /* 0x000e640000000800 */
[----:B------:R-:W-:-:S04]  /*10e0*/  IMAD.X R7, RZ, RZ, ~R0, P1 ;  /* 0x000000ffff077224 */ /* 0x000fc800008e0e00 */
[-C--:B------:R-:W-:Y:S02]  /*10f0*/  IMAD R0, R7, R22.reuse, RZ ;  /* 0x0000001607007224 */ /* 0x080fe400078e02ff */
[----:B0-----:R-:W0:Y:S01]  /*1100*/  LDC R10, c[0x0][0x608] ;  /* 0x00018200ff0a7b82 */ /* 0x001e220000000800 */
[----:B------:R-:W-:Y:S02]  /*1110*/  IMAD.MOV.U32 R7, RZ, RZ, R16 ;  /* 0x000000ffff077224 */ /* 0x000fe400078e0010 */
[----:B------:R-:W-:-:S05]  /*1120*/  IMAD.WIDE.U32 R6, R9, R22, R6 ;  /* 0x0000001609067225 */ /* 0x000fca00078e0006 */
[----:B------:R-:W3:Y:S01]  /*1130*/  LDC R21, c[0x0][0x658] ;  /* 0x00019600ff157b82 */ /* 0x000ee20000000800 */
[----:B------:R-:W-:Y:S01]  /*1140*/  IMAD R9, R9, R23, R0 ;  /* 0x0000001709097224 */ /* 0x000fe200078e0200 */
[----:B--2---:R-:W-:Y:S01]  /*1150*/  ISETP.NE.U32.AND P1, PT, R24, RZ, PT ;  /* 0x000000ff1800720c */ /* 0x004fe20003f25070 */
[----:B------:R-:W-:Y:S02]  /*1160*/  IMAD.MOV.U32 R0, RZ, RZ, -0x1 ;  /* 0xffffffffff007424 */ /* 0x000fe400078e00ff */
[----:B------:R-:W-:Y:S01]  /*1170*/  IMAD.IADD R7, R7, 0x1, R9 ;  /* 0x0000000107077824 */ /* 0x000fe200078e0209 */
[----:B------:R-:W-:Y:S01]  /*1180*/  ISETP.NE.AND.EX P1, PT, R25, RZ, PT, P1 ;  /* 0x000000ff1900720c */ /* 0x000fe20003f25310 */
[----:B------:R-:W-:Y:S01]  /*1190*/  IMAD.MOV.U32 R22, RZ, RZ, 0x1 ;  /* 0x00000001ff167424 */ /* 0x000fe200078e00ff */
[----:B------:R-:W2:Y:S02]  /*11a0*/  LDC R19, c[0x0][0x600] ;  /* 0x00018000ff137b82 */ /* 0x000ea40000000800 */
[----:B-1----:R-:W-:-:S02]  /*11b0*/  SHF.R.U64 R16, R6, R8, R7 ;  /* 0x0000000806107219 */ /* 0x002fc40000001207 */
[----:B------:R-:W-:-:S04]  /*11c0*/  SHF.R.U32.HI R7, RZ, R8, R7 ;  /* 0x00000008ff077219 */ /* 0x000fc80000011607 */
[----:B------:R-:W1:Y:S01]  /*11d0*/  LDC R20, c[0x0][0x648] ;  /* 0x00019200ff147b82 */ /* 0x000e620000000800 */
[-CC-:B0-----:R-:W-:Y:S02]  /*11e0*/  SHF.R.U64 R29, R16, R10.reuse, R7.reuse ;  /* 0x0000000a101d7219 */ /* 0x181fe40000001207 */
[----:B------:R-:W-:-:S05]  /*11f0*/  SHF.R.U32.HI R6, RZ, R10, R7 ;  /* 0x0000000aff067219 */ /* 0x000fca0000011607 */
[----:B------:R-:W0:Y:S01]  /*1200*/  LDC R23, c[0x0][0x638] ;  /* 0x00018e00ff177b82 */ /* 0x000e220000000800 */
[-CC-:B---3--:R-:W-:Y:S02]  /*1210*/  SHF.R.U64 R28, R29, R21.reuse, R6.reuse ;  /* 0x000000151d1c7219 */ /* 0x188fe40000001206 */
[-C--:B------:R-:W-:Y:S02]  /*1220*/  SHF.L.U32 R0, R0, R21.reuse, RZ ;  /* 0x0000001500007219 */ /* 0x080fe400000006ff */
[----:B------:R-:W-:Y:S01]  /*1230*/  SHF.R.U32.HI R7, RZ, R21, R6 ;  /* 0x00000015ff077219 */ /* 0x000fe20000011606 */
[----:B------:R-:W-:Y:S01]  /*1240*/  IMAD.MOV.U32 R6, RZ, RZ, R28 ;  /* 0x000000ffff067224 */ /* 0x000fe200078e001c */
[----:B------:R-:W-:Y:S01]  /*1250*/  LOP3.LUT R12, RZ, R0, RZ, 0x33, !PT ;  /* 0x00000000ff0c7212 */ /* 0x000fe200078e33ff */
[----:B------:R-:W3:Y:S01]  /*1260*/  LDC R26, c[0x0][0x610] ;  /* 0x00018400ff1a7b82 */ /* 0x000ee20000000800 */
[----:B------:R-:W-:Y:S05]  /*1270*/  @!P1 BRA `(.L_x_14) ;  /* 0x0000000000289947 */ /* 0x000fea0003800000 */
[----:B------:R-:W4:Y:S02]  /*1280*/  LDC R11, c[0x0][0x64c] ;  /* 0x00019300ff0b7b82 */ /* 0x000f240000000800 */
[----:B----4-:R-:W-:-:S05]  /*1290*/  IADD3 R11, P1, R28, R11, RZ ;  /* 0x0000000b1c0b7210 */ /* 0x010fca0007f3e0ff */
[----:B------:R-:W-:-:S04]  /*12a0*/  IMAD.X R17, RZ, RZ, R7, P1 ;  /* 0x000000ffff117224 */ /* 0x000fc800008e0607 */
[----:B------:R-:W-:-:S04]  /*12b0*/  IMAD.WIDE.U32 R6, R17, R24, RZ ;  /* 0x0000001811067225 */ /* 0x000fc800078e00ff */
[----:B------:R-:W-:-:S04]  /*12c0*/  IMAD.WIDE.U32 R8, P1, R11, R25, R6 ;  /* 0x000000190b087225 */ /* 0x000fc80007820006 */
[----:B------:R-:W-:-:S04]  /*12d0*/  IMAD.WIDE.U32 R6, R11, R24, RZ ;  /* 0x000000180b067225 */ /* 0x000fc800078e00ff */
[----:B------:R-:W-:Y:S01]  /*12e0*/  IMAD.X R11, RZ, RZ, RZ, P1 ;  /* 0x000000ffff0b7224 */ /* 0x000fe200008e06ff */
[----:B------:R-:W-:Y:S01]  /*12f0*/  IADD3 RZ, P1, R7, R8, RZ ;  /* 0x0000000807ff7210 */ /* 0x000fe20007f3e0ff */
[----:B------:R-:W-:-:S04]  /*1300*/  IMAD.MOV.U32 R10, RZ, RZ, R9 ;  /* 0x000000ffff0a7224 */ /* 0x000fc800078e0009 */
[----:B------:R-:W-:-:S08]  /*1310*/  IMAD.WIDE.U32.X R6, R17, R25, R10, P1 ;  /* 0x0000001911067225 */ /* 0x000fd000008e040a */
.L_x_14:
[----:B-1----:R-:W-:Y:S01]  /*1320*/  SHF.R.U64 R6, R6, R20, R7 ;  /* 0x0000001406067219 */ /* 0x002fe20000001207 */
[----:B--2---:R-:W-:Y:S01]  /*1330*/  VIADD R7, R19, 0xffffffff ;  /* 0xffffffff13077836 */ /* 0x004fe20000000000 */
[----:B------:R-:W-:Y:S01]  /*1340*/  SHF.L.U32 R0, R22, R21, RZ ;  /* 0x0000001516007219 */ /* 0x000fe200000006ff */
[----:B------:R-:W-:Y:S01]  /*1350*/  @P3 IMAD R14, R15, R18, R4 ;  /* 0x000000120f0e3224 */ /* 0x000fe200078e0204 */
[----:B------:R-:W-:Y:S01]  /*1360*/  LOP3.LUT R5, R29, R12, RZ, 0xc0, !PT ;  /* 0x0000000c1d057212 */ /* 0x000fe200078ec0ff */
[----:B------:R-:W-:Y:S01]  /*1370*/  IMAD.MOV R8, RZ, RZ, -R6 ;  /* 0x000000ffff087224 */ /* 0x000fe200078e0a06 */
[----:B------:R-:W-:-:S03]  /*1380*/  LOP3.LUT R7, R16, R7, RZ, 0xc0, !PT ;  /* 0x0000000710077212 */ /* 0x000fc600078ec0ff */
[----:B------:R-:W-:Y:S02]  /*1390*/  IMAD R5, R0, R6, R5 ;  /* 0x0000000600057224 */ /* 0x000fe400078e0205 */
[----:B0-----:R-:W-:Y:S02]  /*13a0*/  IMAD R0, R8, R23, R28 ;  /* 0x0000001708007224 */ /* 0x001fe400078e021c */
[----:B---3--:R-:W-:Y:S02]  /*13b0*/  IMAD R4, R5, R26, R14 ;  /* 0x0000001a05047224 */ /* 0x008fe400078e020e */
[----:B------:R-:W-:Y:S02]  /*13c0*/  IMAD.MOV.U32 R6, RZ, RZ, 0x1 ;  /* 0x00000001ff067424 */ /* 0x000fe400078e00ff */
[----:B------:R-:W-:-:S03]  /*13d0*/  IMAD R5, R0, R19, R7 ;  /* 0x0000001300057224 */ /* 0x000fc600078e0207 */
[----:B------:R-:W-:Y:S02]  /*13e0*/  PRMT R0, R6, 0x7610, R0 ;  /* 0x0000761006007816 */ /* 0x000fe40000000000 */
[----:B------:R-:W-:Y:S02]  /*13f0*/  SEL R6, R5, R4, !P3 ;  /* 0x0000000405067207 */ /* 0x000fe40005800000 */
[----:B------:R-:W-:-:S03]  /*1400*/  SEL R4, R4, R5, !P3 ;  /* 0x0000000504047207 */ /* 0x000fc60005800000 */
[----:B------:R3:W-:Y:S04]  /*1410*/  STL [R1+0x84], R6 ;  /* 0x0000840601007387 */ /* 0x0007e80000100800 */
[----:B------:R3:W-:Y:S04]  /*1420*/  STL [R1+0x70], R27 ;  /* 0x0000701b01007387 */ /* 0x0007e80000100800 */
[----:B------:R3:W-:Y:S02]  /*1430*/  STL [R1+0x80], R4 ;  /* 0x0000800401007387 */ /* 0x0007e40000100800 */
.L_x_12:
[----:B------:R-:W-:Y:S05]  /*1440*/  @!P2 BRA `(.L_x_15) ;  /* 0x00000000000ca947 */ /* 0x000fea0003800000 */
[----:B------:R-:W-:Y:S01]  /*1450*/  UCGABAR_WAIT ;  /* 0x0000000000007dc7 */ /* 0x000fe20008000000 */
[----:B------:R-:W-:Y:S01]  /*1460*/  CCTL.IVALL ;  /* 0x00000000ff00798f */ /* 0x000fe20002000000 */
[----:B------:R-:W-:Y:S05]  /*1470*/  BRA `(.L_x_16) ;  /* 0x0000000000047947 */ /* 0x000fea0003800000 */
.L_x_15:
[----:B------:R-:W-:Y:S06]  /*1480*/  BAR.SYNC.DEFER_BLOCKING 0x0 ;  /* 0x0000000000007b1d */ /* 0x000fec0000010000 */
.L_x_16:
[----:B------:R-:W-:Y:S05]  /*1490*/  @!P4 BRA `(.L_x_17) ;  /* 0x000000dc0034c947 */ /* 0x000fea0003800000 */
[----:B------:R-:W-:-:S06]  /*14a0*/  UISETP.GT.U32.AND UP0, UPT, UR12, 0x1, UPT ;  /* 0x000000010c00788c */ /* 0x000fcc000bf04070 */
[----:B------:R-:W-:-:S13]  /*14b0*/  PLOP3.LUT P1, PT, PT, PT, UP0, 0x80, 0x0 ;  /* 0x000000000000781c */ /* 0x000fda0003f2f008 */
[----:B------:R-:W-:Y:S05]  /*14c0*/  @P1 EXIT ;  /* 0x000000000000194d */ /* 0x000fea0003800000 */
.L_x_18:
[----:B------:R-:W-:-:S08]  /*14d0*/  NOP ;  /* 0x0000000000007918 */ /* 0x000fd00000000000 */
[----:B------:R-:W4:Y:S02]  /*14e0*/  USETMAXREG.TRY_ALLOC.CTAPOOL UP0, 0xe8 ;  /* 0x000000e8000079c8 */ /* 0x000f240008000600 */
[----:B----4-:R-:W-:-:S13]  /*14f0*/  PLOP3.LUT P1, PT, PT, PT, UP0, 0x80, 0x0 ;  /* 0x000000000000781c */ /* 0x010fda0003f2f008 */
[----:B------:R-:W-:Y:S05]  /*1500*/  @!P1 BRA `(.L_x_18) ;  /* 0xfffffffc00f09947 */ /* 0x000fea000383ffff */
[----:B------:R-:W-:-:S13]  /*1510*/  LOP3.LUT P1, RZ, R0, 0xff, RZ, 0xc0, !PT ;  /* 0x000000ff00ff7812 */ /* 0x000fda000782c0ff */
[----:B------:R-:W-:Y:S05]  /*1520*/  @!P1 EXIT ;  /* 0x000000000000994d */ /* 0x000fea0003800000 */
[----:B------:R-:W4:Y:S01]  /*1530*/  S2UR UR6, SR_CgaCtaId ;  /* 0x00000000000679c3 */ /* 0x000f220000008800 */
[CC--:B------:R-:W-:Y:S01]  /*1540*/  LEA.HI R0, R13.reuse, R2.reuse, RZ, 0x2 ;  /* 0x000000020d007211 */ /* 0x0c0fe200078f10ff */
[----:B------:R-:W-:Y:S01]  /*1550*/  UIADD3 UR7, UR18, -0x1, URZ ;  /* 0xffffffff12077890 */ /* 0x000fe2000fffe03f */
[----:B------:R-:W-:Y:S01]  /*1560*/  LEA.HI R13, R13, R2, RZ, 0x5 ;  /* 0x000000020d0d7211 */ /* 0x000fe200078f28ff */
[----:B------:R-:W-:Y:S01]  /*1570*/  UMOV UR22, 0x400 ;  /* 0x0000040000167882 */ /* 0x000fe20000000000 */
[--C-:B---3--:R-:W-:Y:S01]  /*1580*/  SHF.R.S32.HI R4, RZ, 0x2, R0.reuse ;  /* 0x00000002ff047819 */ /* 0x108fe20000011400 */
[----:B------:R-:W-:Y:S01]  /*1590*/  UISETP.LT.AND UP0, UPT, UR14, 0x1, UPT ;  /* 0x000000010e00788c */ /* 0x000fe2000bf01270 */
[----:B------:R-:W-:Y:S01]  /*15a0*/  SHF.R.S32.HI R3, RZ, 0x1f, R0 ;  /* 0x0000001fff037819 */ /* 0x000fe20000011400 */
[----:B------:R-:W-:Y:S01]  /*15b0*/  ULOP3.LUT UR30, UR15, 0x1, URZ, 0xfc, !UPT ;  /* 0x000000010f1e7892 */ /* 0x000fe2000f8efc3f */
[----:B------:R-:W-:Y:S01]  /*15c0*/  SHF.R.S32.HI R13, RZ, 0x5, R13 ;  /* 0x00000005ff0d7819 */ /* 0x000fe2000001140d */
[----:B------:R-:W-:Y:S01]  /*15d0*/  USEL UR19, UR14, 0x1, UP0 ;  /* 0x000000010e137887 */ /* 0x000fe20008000000 */
[----:B------:R-:W-:Y:S01]  /*15e0*/  LEA.HI R3, R3, R4, RZ, 0x3 ;  /* 0x0000000403037211 */ /* 0x000fe200078f18ff */
[----:B------:R-:W-:-:S02]  /*15f0*/  UISETP.NE.AND UP0, UPT, UR7, URZ, UPT ;  /* 0x0000003f0700728c */ /* 0x000fc4000bf05270 */
[----:B------:R-:W-:Y:S01]  /*1600*/  USHF.L.U32 UR29, UR14, 0x1, URZ ;  /* 0x000000010e1d7899 */ /* 0x000fe2000800063f */
[----:B------:R-:W-:Y:S01]  /*1610*/  LOP3.LUT R3, R3, 0xfffffff8, RZ, 0xc0, !PT ;  /* 0xfffffff803037812 */ /* 0x000fe200078ec0ff */
[----:B------:R-:W-:Y:S02]  /*1620*/  UIADD3 UR19, -UR19, UR14, URZ ;  /* 0x0000000e13137290 */ /* 0x000fe4000fffe13f */
[----:B------:R-:W-:Y:S02]  /*1630*/  USEL UR27, URZ, 0x1, UP0 ;  /* 0x000000013f1b7887 */ /* 0x000fe40008000000 */
[----:B------:R-:W-:Y:S01]  /*1640*/  IMAD.IADD R4, R4, 0x1, -R3 ;  /* 0x0000000104047824 */ /* 0x000fe200078e0a03 */
[----:B------:R-:W-:Y:S01]  /*1650*/  LOP3.LUT R3, R0, 0xfffffffc, RZ, 0xc0, !PT ;  /* 0xfffffffc00037812 */ /* 0x000fe200078ec0ff */
[----:B----4-:R-:W-:-:S03]  /*1660*/  ULEA UR22, UR6, UR22, 0x18 ;  /* 0x0000001606167291 */ /* 0x010fc6000f8ec03f */
[--C-:B------:R-:W-:Y:S01]  /*1670*/  SHF.R.S32.HI R5, RZ, 0x1f, R4.reuse ;  /* 0x0000001fff057819 */ /* 0x100fe20000011404 */
[----:B------:R-:W-:Y:S01]  /*1680*/  USHF.L.U32 UR6, UR7, 0x3, URZ ;  /* 0x0000000307067899 */ /* 0x000fe2000800063f */
[C-C-:B------:R-:W-:Y:S01]  /*1690*/  IMAD R0, R13.reuse, -0x10, -R4.reuse ;  /* 0xfffffff00d007824 */ /* 0x140fe200078e0a04 */
[----:B------:R-:W-:Y:S01]  /*16a0*/  UIADD3 UR28, UR22, 0x60, URZ ;  /* 0x00000060161c7890 */ /* 0x000fe2000fffe03f */
[----:B--2---:R-:W-:Y:S01]  /*16b0*/  IMAD.IADD R6, R2, 0x1, -R3 ;  /* 0x0000000102067824 */ /* 0x004fe200078e0a03 */
[----:B------:R-:W-:Y:S01]  /*16c0*/  ULOP3.LUT UR6, UR6, 0x8, URZ, 0xc0, !UPT ;  /* 0x0000000806067892 */ /* 0x000fe2000f8ec03f */
[----:B------:R-:W-:Y:S01]  /*16d0*/  IMAD.WIDE R2, R13, 0x10, R4 ;  /* 0x000000100d027825 */ /* 0x000fe200078e0204 */
[----:B------:R-:W-:Y:S02]  /*16e0*/  ULEA UR18, UR18, UR28, 0x3 ;  /* 0x0000001c12127291 */ /* 0x000fe4000f8e183f */
[----:B------:R-:W-:Y:S01]  /*16f0*/  ULOP3.LUT UR26, UR6, 0x8, URZ, 0x3c, !UPT ;  /* 0x00000008061a7892 */ /* 0x000fe2000f8e3c3f */
[----:B------:R2:W-:Y:S01]  /*1700*/  STL [R1+0x88], R6 ;  /* 0x0000880601007387 */ /* 0x0005e20000100800 */
[----:B------:R-:W-:-:S03]  /*1710*/  ULOP3.LUT UR12, UR6, 0x18, URZ, 0x3c, !UPT ;  /* 0x00000018060c7892 */ /* 0x000fc6000f8e3c3f */
[----:B------:R-:W-:Y:S02]  /*1720*/  ULDC UR6, c[0x0][0x284] ;  /* 0x0000a10000067ab9 */ /* 0x000fe40000000800 */
[----:B------:R-:W-:-:S05]  /*1730*/  VIADD R0, R0, UR6 ;  /* 0x0000000600007c36 */ /* 0x000fca0008000000 */
[----:B------:R2:W-:Y:S04]  /*1740*/  STL [R1+0x8c], R0 ;  /* 0x00008c0001007387 */ /* 0x0005e80000100800 */
[----:B------:R2:W-:Y:S02]  /*1750*/  STL.64 [R1+0x90], R2 ;  /* 0x0000900201007387 */ /* 0x0005e40000100a00 */
.L_x_301:
[----:B--2---:R-:W-:Y:S01]  /*1760*/  IMAD.U32 R0, RZ, RZ, UR27 ;  /* 0x0000001bff007e24 */ /* 0x004fe2000f8e00ff */
[----:B01----:R-:W2:Y:S01]  /*1770*/  LDC R2, c[0x0][0x28c] ;  /* 0x0000a300ff027b82 */ /* 0x003ea20000000800 */
[----:B------:R-:W-:Y:S01]  /*1780*/  UMOV UR6, URZ ;  /* 0x0000003f00067c82 */ /* 0x000fe20008000000 */
[----:B------:R-:W-:Y:S02]  /*1790*/  UMOV UR23, UR5 ;  /* 0x0000000500177c82 */ /* 0x000fe40008000000 */
[----:B------:R-:W-:-:S04]  /*17a0*/  SHF.L.U32 R0, R0, 0x1f, RZ ;  /* 0x0000001f00007819 */ /* 0x000fc800000006ff */
[----:B------:R-:W3:Y:S01]  /*17b0*/  SYNCS.PHASECHK.TRANS64.TRYWAIT P1, [UR18+-0x8], R0 ;  /* 0xfffff800ff0075a7 */ /* 0x000ee20008020152 */
[----:B--2---:R-:W-:Y:S01]  /*17c0*/  ISETP.GE.AND P2, PT, R2, 0x1, PT ;  /* 0x000000010200780c */ /* 0x004fe20003f46270 */
[----:B---34-:R-:W-:-:S12]  /*17d0*/  @!P1 BRA `(.L_x_19) ;  /* 0x000000e800c89947 */ /* 0x018fd80003800000 */
.L_x_324:
[----:B------:R3:W-:Y:S01]  /*17e0*/  STL [R1+0x6c], RZ ;  /* 0x00006cff01007387 */ /* 0x0007e20000100800 */
[----:B------:R-:W-:Y:S01]  /*17f0*/  UMOV UR24, UR4 ;  /* 0x0000000400187c82 */ /* 0x000fe20008000000 */
[----:B------:R-:W-:Y:S01]  /*1800*/  UMOV UR7, URZ ;  /* 0x0000003f00077c82 */ /* 0x000fe20008000000 */
[----:B------:R-:W-:Y:S01]  /*1810*/  UMOV UR8, URZ ;  /* 0x0000003f00087c82 */ /* 0x000fe20008000000 */
[----:B------:R3:W-:Y:S01]  /*1820*/  STL [R1+0x68], RZ ;  /* 0x000068ff01007387 */ /* 0x0007e20000100800 */
[----:B--2---:R-:W-:Y:S01]  /*1830*/  IMAD.MOV.U32 R0, RZ, RZ, RZ ;  /* 0x000000ffff007224 */ /* 0x004fe200078e00ff */
[----:B------:R-:W-:Y:S02]  /*1840*/  CS2R R2, SRZ ;  /* 0x0000000000027805 */ /* 0x000fe4000001ff00 */
[----:B------:R-:W-:Y:S01]  /*1850*/  CS2R R4, SRZ ;  /* 0x0000000000047805 */ /* 0x000fe2000001ff00 */
[----:B------:R3:W-:Y:S01]  /*1860*/  STL [R1+0x64], RZ ;  /* 0x000064ff01007387 */ /* 0x0007e20000100800 */
[----:B------:R-:W-:-:S02]  /*1870*/  CS2R R6, SRZ ;  /* 0x0000000000067805 */ /* 0x000fc4000001ff00 */
[----:B------:R-:W-:Y:S02]  /*1880*/  CS2R R8, SRZ ;  /* 0x0000000000087805 */ /* 0x000fe4000001ff00 */
[----:B0-----:R-:W-:Y:S01]  /*1890*/  CS2R R10, SRZ ;  /* 0x00000000000a7805 */ /* 0x001fe2000001ff00 */
[----:B------:R3:W-:Y:S01]  /*18a0*/  STL [R1+0x60], RZ ;  /* 0x000060ff01007387 */ /* 0x0007e20000100800 */
[----:B-1----:R-:W-:Y:S02]  /*18b0*/  CS2R R12, SRZ ;  /* 0x00000000000c7805 */ /* 0x002fe4000001ff00 */
[----:B------:R-:W-:Y:S02]  /*18c0*/  CS2R R14, SRZ ;  /* 0x00000000000e7805 */ /* 0x000fe4000001ff00 */
[----:B------:R-:W-:Y:S01]  /*18d0*/  CS2R R16, SRZ ;  /* 0x0000000000107805 */ /* 0x000fe2000001ff00 */
[----:B------:R3:W-:Y:S01]  /*18e0*/  STL [R1+0x5c], RZ ;  /* 0x00005cff01007387 */ /* 0x0007e20000100800 */
[----:B------:R-:W-:-:S02]  /*18f0*/  CS2R R18, SRZ ;  /* 0x0000000000127805 */ /* 0x000fc4000001ff00 */
[----:B------:R-:W-:Y:S02]  /*1900*/  CS2R R20, SRZ ;  /* 0x0000000000147805 */ /* 0x000fe4000001ff00 */
[----:B------:R-:W-:Y:S01]  /*1910*/  CS2R R22, SRZ ;  /* 0x0000000000167805 */ /* 0x000fe2000001ff00 */
[----:B------:R3:W-:Y:S01]  /*1920*/  STL [R1+0x58], RZ ;  /* 0x000058ff01007387 */ /* 0x0007e20000100800 */
[----:B------:R-:W-:Y:S02]  /*1930*/  CS2R R152, SRZ ;  /* 0x0000000000987805 */ /* 0x000fe4000001ff00 */
        /* <DEDUP_REMOVED lines=48> */
[----:B------:R-:W-:Y:S01]  /*1c40*/  CS2R R226, SRZ ;  /* 0x0000000000e27805 */ /* 0x000fe2000001ff00 */
[----:B------:R-:W-:Y:S01]  /*1c50*/  IMAD.MOV.U32 R228, RZ, RZ, RZ ;  /* 0x000000ffffe47224 */ /* 0x000fe200078e00ff */
[----:B------:R3:W-:Y:S01]  /*1c60*/  STL [R1+0x24], RZ ;  /* 0x000024ff01007387 */ /* 0x0007e20000100800 */
[----:B------:R-:W-:Y:S02]  /*1c70*/  CS2R R24, SRZ ;  /* 0x0000000000187805 */ /* 0x000fe4000001ff00 */
[----:B------:R-:W-:-:S02]  /*1c80*/  CS2R R26, SRZ ;  /* 0x00000000001a7805 */ /* 0x000fc4000001ff00 */
[----:B------:R-:W-:Y:S01]  /*1c90*/  CS2R R28, SRZ ;  /* 0x00000000001c7805 */ /* 0x000fe2000001ff00 */
[----:B------:R3:W-:Y:S01]  /*1ca0*/  STL [R1+0x20], RZ ;  /* 0x000020ff01007387 */ /* 0x0007e20000100800 */
[----:B------:R-:W-:Y:S02]  /*1cb0*/  CS2R R30, SRZ ;  /* 0x00000000001e7805 */ /* 0x000fe4000001ff00 */
[----:B------:R-:W-:Y:S02]  /*1cc0*/  CS2R R32, SRZ ;  /* 0x0000000000207805 */ /* 0x000fe4000001ff00 */
[----:B------:R-:W-:Y:S01]  /*1cd0*/  CS2R R34, SRZ ;  /* 0x0000000000227805 */ /* 0x000fe2000001ff00 */
        /* <DEDUP_REMOVED lines=28> */
[----:B------:R3:W-:Y:S01]  /*1ea0*/  STL [R1], RZ ;  /* 0x000000ff01007387 */ /* 0x0007e20000100800 */
[----:B------:R-:W-:Y:S02]  /*1eb0*/  CS2R R78, SRZ ;  /* 0x00000000004e7805 */ /* 0x000fe4000001ff00 */
[----:B------:R-:W-:Y:S02]  /*1ec0*/  CS2R R80, SRZ ;  /* 0x0000000000507805 */ /* 0x000fe4000001ff00 */
[----:B------:R-:W-:Y:S02]  /*1ed0*/  CS2R R82, SRZ ;  /* 0x0000000000527805 */ /* 0x000fe4000001ff00 */
[----:B------:R-:W-:Y:S02]  /*1ee0*/  CS2R R84, SRZ ;  /* 0x0000000000547805 */ /* 0x000fe4000001ff00 */
[----:B------:R-:W-:-:S02]  /*1ef0*/  CS2R R86, SRZ ;  /* 0x0000000000567805 */ /* 0x000fc4000001ff00 */
[----:B------:R-:W-:Y:S02]  /*1f00*/  CS2R R88, SRZ ;  /* 0x0000000000587805 */ /* 0x000fe4000001ff00 */
        /* <DEDUP_REMOVED lines=30> */
[----:B------:R-:W-:Y:S01]  /*20f0*/  CS2R R150, SRZ ;  /* 0x0000000000967805 */ /* 0x000fe2000001ff00 */
[----:B---3--:R-:W-:Y:S06]  /*2100*/  @!P2 BRA `(.L_x_20) ;  /* 0x0000001000a0a947 */ /* 0x008fec0003800000 */
[----:B------:R-:W-:-:S06]  /*2110*/  UISETP.NE.AND UP0, UPT, UR30, 0x3, UPT ;  /* 0x000000031e00788c */ /* 0x000fcc000bf05270 */
[----:B------:R-:W-:-:S13]  /*2120*/  PLOP3.LUT P2, PT, PT, PT, UP0, 0x80, 0x0 ;  /* 0x000000000000781c */ /* 0x000fda0003f4f008 */
[----:B------:R-:W-:Y:S05]  /*2130*/  @!P2 BRA `(.L_x_21) ;  /* 0x000000000004a947 */ /* 0x000fea0003800000 */
[----:B------:R-:W-:Y:S01]  /*2140*/  BPT.TRAP 0x1 ;  /* 0x000000040000795c */ /* 0x000fe20000300000 */
.L_x_21:
[----:B------:R-:W-:Y:S01]  /*2150*/  ULEA UR6, UR5, UR22, 0x3 ;  /* 0x0000001605067291 */ /* 0x000fe2000f8e183f */
[----:B------:R-:W-:-:S05]  /*2160*/  IMAD.U32 R0, RZ, RZ, UR4 ;  /* 0x00000004ff007e24 */ /* 0x000fca000f8e00ff */
[----:B------:R-:W-:-:S04]  /*2170*/  SHF.L.U32 R0, R0, 0x1f, RZ ;  /* 0x0000001f00007819 */ /* 0x000fc800000006ff */
[----:B------:R0:W1:Y:S01]  /*2180*/  SYNCS.PHASECHK.TRANS64.TRYWAIT P1, [UR6], R0 ;  /* 0x00000000ff0075a7 */ /* 0x0000620008020146 */
[----:B------:R-:W-:Y:S05]  /*2190*/  @!P2 BRA `(.L_x_22) ;  /* 0x000000000004a947 */ /* 0x000fea0003800000 */
[----:B------:R-:W-:Y:S01]  /*21a0*/  BPT.TRAP 0x1 ;  /* 0x000000040000795c */ /* 0x000fe20000300000 */
.L_x_22:
[----:B-1----:R-:W-:Y:S05]  /*21b0*/  @P1 BRA `(.L_x_23) ;  /* 0x0000000000081947 */ /* 0x002fea0003800000 */
[----:B------:R-:W1:Y:S02]  /*21c0*/  SYNCS.PHASECHK.TRANS64.TRYWAIT P1, [UR6], R0 ;  /* 0x00000000ff0075a7 */ /* 0x000e640008020146 */
[----:B-1----:R-:W-:Y:S05]  /*21d0*/  @!P1 BRA `(.L_x_24) ;  /* 0x000000e000609947 */ /* 0x002fea0003800000 */
.L_x_23:
[----:B------:R-:W-:Y:S01]  /*21e0*/  UIADD3 UR6, UR22, 0x180, URZ ;  /* 0x0000018016067890 */ /* 0x000fe2000fffe03f */
[----:B------:R-:W-:Y:S01]  /*21f0*/  WARPGROUP.ARRIVE ;  /* 0x00000000000079c5 */ /* 0x000fe20000000000 */
[----:B------:R-:W-:Y:S01]  /*2200*/  UIADD3 UR7, UR22, 0xa180, URZ ;  /* 0x0000a18016077890 */ /* 0x000fe2000fffe03f */
[----:B------:R2:W-:Y:S01]  /*2210*/  STL [R1+0x6c], RZ ;  /* 0x00006cff01007387 */ /* 0x0005e20000100800 */
[----:B------:R-:W-:Y:S01]  /*2220*/  USHF.R.U32.HI UR6, URZ, 0x4, UR6 ;  /* 0x000000043f067899 */ /* 0x000fe20008011606 */
[----:B01----:R-:W-:Y:S01]  /*2230*/  IMAD.MOV.U32 R0, RZ, RZ, RZ ;  /* 0x000000ffff007224 */ /* 0x003fe200078e00ff */
[----:B------:R-:W-:Y:S01]  /*2240*/  USHF.R.U32.HI UR7, URZ, 0x4, UR7 ;  /* 0x000000043f077899 */ /* 0x000fe20008011607 */
[----:B------:R2:W-:Y:S01]  /*2250*/  STL [R1+0x68], RZ ;  /* 0x000068ff01007387 */ /* 0x0005e20000100800 */
[----:B------:R-:W-:Y:S01]  /*2260*/  ULOP3.LUT UR6, UR6, 0x3fff, URZ, 0xc0, !UPT ;  /* 0x00003fff06067892 */ /* 0x000fe2000f8ec03f */
[----:B------:R-:W-:Y:S01]  /*2270*/  CS2R R2, SRZ ;  /* 0x0000000000027805 */ /* 0x000fe2000001ff00 */
[----:B------:R-:W-:Y:S01]  /*2280*/  ULOP3.LUT UR7, UR7, 0x3fff, URZ, 0xc0, !UPT ;  /* 0x00003fff07077892 */ /* 0x000fe2000f8ec03f */
[----:B------:R2:W-:Y:S01]  /*2290*/  STL [R1+0x64], RZ ;  /* 0x000064ff01007387 */ /* 0x0005e20000100800 */
[----:B------:R-:W-:Y:S01]  /*22a0*/  ULOP3.LUT UR6, UR6, 0x10000, URZ, 0xfc, !UPT ;  /* 0x0001000006067892 */ /* 0x000fe2000f8efc3f */
[----:B------:R-:W-:Y:S01]  /*22b0*/  CS2R R4, SRZ ;  /* 0x0000000000047805 */ /* 0x000fe2000001ff00 */
[----:B------:R-:W-:Y:S01]  /*22c0*/  ULOP3.LUT UR7, UR7, 0x10000, URZ, 0xfc, !UPT ;  /* 0x0001000007077892 */ /* 0x000fe2000f8efc3f */
[----:B------:R2:W-:Y:S01]  /*22d0*/  STL [R1+0x60], RZ ;  /* 0x000060ff01007387 */ /* 0x0005e20000100800 */
[----:B------:R-:W-:Y:S01]  /*22e0*/  ULEA UR6, UR5, UR6, 0x9 ;  /* 0x0000000605067291 */ /* 0x000fe2000f8e483f */
[----:B------:R-:W-:Y:S01]  /*22f0*/  CS2R R6, SRZ ;  /* 0x0000000000067805 */ /* 0x000fe2000001ff00 */
[----:B------:R-:W-:Y:S01]  /*2300*/  ULEA UR7, UR5, UR7, 0xb ;  /* 0x0000000705077291 */ /* 0x000fe2000f8e583f */
[----:B------:R2:W-:Y:S01]  /*2310*/  STL [R1+0x5c], RZ ;  /* 0x00005cff01007387 */ /* 0x0005e20000100800 */
[----:B------:R-:W-:Y:S01]  /*2320*/  UMOV UR9, 0x40000040 ;  /* 0x4000004000097882 */ /* 0x000fe20000000000 */
[----:B------:R-:W-:Y:S01]  /*2330*/  UMOV UR11, 0x40000040 ;  /* 0x40000040000b7882 */ /* 0x000fe20000000000 */
[----:B------:R-:W-:Y:S01]  /*2340*/  CS2R R8, SRZ ;  /* 0x0000000000087805 */ /* 0x000fe2000001ff00 */
[----:B------:R-:W-:Y:S01]  /*2350*/  UMOV UR8, UR6 ;  /* 0x0000000600087c82 */ /* 0x000fe20008000000 */
[----:B------:R2:W-:Y:S01]  /*2360*/  STL [R1+0x58], RZ ;  /* 0x000058ff01007387 */ /* 0x0005e20000100800 */
[----:B------:R-:W-:Y:S01]  /*2370*/  UMOV UR10, UR7 ;  /* 0x00000007000a7c82 */ /* 0x000fe20008000000 */
[----:B------:R-:W-:Y:S01]  /*2380*/  CS2R R10, SRZ ;  /* 0x00000000000a7805 */ /* 0x000fe2000001ff00 */
[----:B------:R-:W-:Y:S01]  /*2390*/  QGMMA.64x256x32.F32.E4M3.E4M3 R24, gdesc[UR8], RZ, !UPT ;  /* 0x03e00000081879f3 */ /* 0x000fe2000c7008ff */
[----:B------:R-:W-:Y:S01]  /*23a0*/  UIADD3 UR8, UR6, 0x2, URZ ;  /* 0x0000000206087890 */ /* 0x000fe2000fffe03f */
[----:B------:R2:W-:Y:S01]  /*23b0*/  STL [R1+0x54], RZ ;  /* 0x000054ff01007387 */ /* 0x0005e20000100800 */
[----:B------:R-:W-:Y:S01]  /*23c0*/  UIADD3 UR10, UR7, 0x2, URZ ;  /* 0x00000002070a7890 */ /* 0x000fe2000fffe03f */
[----:B------:R-:W-:Y:S01]  /*23d0*/  CS2R R12, SRZ ;  /* 0x00000000000c7805 */ /* 0x000fe2000001ff00 */
[----:B------:R-:W-:Y:S01]  /*23e0*/  UMOV UR9, 0x40000040 ;  /* 0x4000004000097882 */ /* 0x000fe20000000000 */
[----:B------:R-:W-:Y:S01]  /*23f0*/  UMOV UR11, 0x40000040 ;  /* 0x40000040000b7882 */ /* 0x000fe20000000000 */
        /* <DEDUP_REMOVED lines=57> */
[----:B------:R-:W-:Y:S01]  /*2790*/  CS2R R226, SRZ ;  /* 0x0000000000e27805 */ /* 0x000fe2000001ff00 */
[----:B------:R-:W-:-:S02]  /*27a0*/  IMAD.MOV.U32 R228, RZ, RZ, RZ ;  /* 0x000000ffffe47224 */ /* 0x000fc400078e00ff */
[----:B------:R2:W-:Y:S04]  /*27b0*/  STL [R1+0x14], RZ ;  /* 0x000014ff01007387 */ /* 0x0005e80000100800 */
[----:B------:R2:W-:Y:S04]  /*27c0*/  STL [R1+0x10], RZ ;  /* 0x000010ff01007387 */ /* 0x0005e80000100800 */
[----:B------:R2:W-:Y:S04]  /*27d0*/  STL [R1+0xc], RZ ;  /* 0x00000cff01007387 */ /* 0x0005e80000100800 */
[----:B------:R2:W-:Y:S04]  /*27e0*/  STL [R1+0x8], RZ ;  /* 0x000008ff01007387 */ /* 0x0005e80000100800 */
[----:B------:R2:W-:Y:S04]  /*27f0*/  STL [R1+0x4], RZ ;  /* 0x000004ff01007387 */ /* 0x0005e80000100800 */
[----:B------:R2:W-:Y:S01]  /*2800*/  STL [R1], RZ ;  /* 0x000000ff01007387 */ /* 0x0005e20000100800 */
[----:B------:R-:W-:Y:S01]  /*2810*/  QGMMA.64x256x32.F32.E4M3.E4M3 R24, gdesc[UR8], R24 ;  /* 0x03e00000081879f3 */ /* 0x000fe20008700818 */
[----:B------:R-:W-:-:S02]  /*2820*/  UIADD3 UR8, UR6, 0x4, URZ ;  /* 0x0000000406087890 */ /* 0x000fc4000fffe03f */
[----:B------:R-:W-:Y:S01]  /*2830*/  UIADD3 UR10, UR7, 0x4, URZ ;  /* 0x00000004070a7890 */ /* 0x000fe2000fffe03f */
[----:B------:R-:W-:Y:S01]  /*2840*/  UMOV UR9, 0x40000040 ;  /* 0x4000004000097882 */ /* 0x000fe20000000000 */
[----:B------:R-:W-:-:S15]  /*2850*/  UMOV UR11, 0x40000040 ;  /* 0x40000040000b7882 */ /* 0x000fde0000000000 */
[----:B------:R-:W-:-:S08]  /*2860*/  NOP ;  /* 0x0000000000007918 */ /* 0x000fd00000000000 */
[----:B------:R-:W-:Y:S01]  /*2870*/  QGMMA.64x256x32.F32.E4M3.E4M3 R24, gdesc[UR8], R24 ;  /* 0x03e00000081879f3 */ /* 0x000fe20008700818 */
[----:B------:R-:W-:Y:S02]  /*2880*/  UIADD3 UR10, UR7, 0x6, URZ ;  /* 0x00000006070a7890 */ /* 0x000fe4000fffe03f */
[----:B------:R-:W-:Y:S01]  /*2890*/  UIADD3 UR8, UR6, 0x6, URZ ;  /* 0x0000000606087890 */ /* 0x000fe2000fffe03f */
[----:B------:R-:W-:Y:S01]  /*28a0*/  ULDC UR7, c[0x0][0x50c] ;  /* 0x0001430000077ab9 */ /* 0x000fe20000000800 */
[----:B------:R-:W-:Y:S01]  /*28b0*/  UMOV UR9, 0x40000040 ;  /* 0x4000004000097882 */ /* 0x000fe20000000000 */
[----:B------:R-:W-:Y:S01]  /*28c0*/  UISETP.NE.AND UP0, UPT, UR7, 0x4, UPT ;  /* 0x000000040700788c */ /* 0x000fe2000bf05270 */
[----:B------:R-:W-:Y:S01]  /*28d0*/  UMOV UR11, 0x40000040 ;  /* 0x40000040000b7882 */ /* 0x000fe20000000000 */
[----:B------:R-:W-:Y:S02]  /*28e0*/  UMOV UR6, 0x4 ;  /* 0x0000000400067882 */ /* 0x000fe40000000000 */
[----:B------:R-:W-:-:S06]  /*28f0*/  USEL UR7, URZ, 0x1, UP0 ;  /* 0x000000013f077887 */ /* 0x000fcc0008000000 */
[----:B------:R-:W-:-:S12]  /*2900*/  ISETP.NE.AND P1, PT, RZ, UR7, PT ;  /* 0x00000007ff007c0c */ /* 0x000fd8000bf25270 */
[----:B------:R-:W-:Y:S01]  /*2910*/  QGMMA.64x256x32.F32.E4M3.E4M3 R24, gdesc[UR8], R24, gsb0 ;  /* 0x03e00000081879f3 */ /* 0x000fe20008000818 */
[----:B--2---:R-:W-:Y:S05]  /*2920*/  @!P1 BRA `(.L_x_25) ;  /* 0x0000000800809947 */ /* 0x004fea0003800000 */
[----:B------:R-:W-:Y:S02]  /*2930*/  WARPGROUP.DEPBAR.LE gsb0, 0x0 ;  /* 0x00008000000079c5 */ /* 0x000fe40000010000 */
[----:B------:R-:W-:-:S01]  /*2940*/  FADD R227, RZ, R25 ;  /* 0x00000019ffe37221 */ /* 0x000fc20000000000 */
[----:B------:R-:W-:Y:S01]  /*2950*/  FADD R228, RZ, R24 ;  /* 0x00000018ffe47221 */ /* 0x000fe20000000000 */
[----:B------:R-:W-:-:S01]  /*2960*/  FADD R226, RZ, R26 ;  /* 0x0000001affe27221 */ /* 0x000fc20000000000 */
[----:B------:R-:W-:Y:S01]  /*2970*/  FADD R225, RZ, R27 ;  /* 0x0000001bffe17221 */ /* 0x000fe20000000000 */
[----:B------:R-:W-:-:S01]  /*2980*/  FADD R224, RZ, R28 ;  /* 0x0000001cffe07221 */ /* 0x000fc20000000000 */
[----:B------:R0:W-:Y:S01]  /*2990*/  STL [R1+0x9c], R227 ;  /* 0x00009ce301007387 */ /* 0x0001e20000100800 */
[----:B------:R-:W-:-:S01]  /*29a0*/  FADD R223, RZ, R29 ;  /* 0x0000001dffdf7221 */ /* 0x000fc20000000000 */
[----:B------:R-:W-:Y:S01]  /*29b0*/  FADD R222, RZ, R30 ;  /* 0x0000001effde7221 */ /* 0x000fe20000000000 */
[----:B------:R-:W-:-:S01]  /*29c0*/  FADD R221, RZ, R31 ;  /* 0x0000001fffdd7221 */ /* 0x000fc20000000000 */
[----:B------:R-:W-:Y:S01]  /*29d0*/  FADD R220, RZ, R32 ;  /* 0x00000020ffdc7221 */ /* 0x000fe20000000000 */
[----:B------:R-:W-:-:S01]  /*29e0*/  FADD R219, RZ, R33 ;  /* 0x00000021ffdb7221 */ /* 0x000fc20000000000 */
[----:B------:R-:W-:Y:S01]  /*29f0*/  FADD R218, RZ, R34 ;  /* 0x00000022ffda7221 */ /* 0x000fe20000000000 */
[----:B------:R-:W-:-:S01]  /*2a00*/  FADD R217, RZ, R35 ;  /* 0x00000023ffd97221 */ /* 0x000fc20000000000 */
[----:B------:R-:W-:Y:S01]  /*2a10*/  FADD R216, RZ, R36 ;  /* 0x00000024ffd87221 */ /* 0x000fe20000000000 */
[----:B------:R-:W-:-:S01]  /*2a20*/  FADD R215, RZ, R37 ;  /* 0x00000025ffd77221 */ /* 0x000fc20000000000 */
[----:B0-----:R-:W-:Y:S01]  /*2a30*/  FADD R227, RZ, R124 ;  /* 0x0000007cffe37221 */ /* 0x001fe20000000000 */
[----:B------:R-:W-:-:S01]  /*2a40*/  FADD R214, RZ, R38 ;  /* 0x00000026ffd67221 */ /* 0x000fc20000000000 */
[----:B------:R-:W-:Y:S01]  /*2a50*/  FADD R213, RZ, R39 ;  /* 0x00000027ffd57221 */ /* 0x000fe20000000000 */
[----:B------:R-:W-:-:S01]  /*2a60*/  FADD R212, RZ, R40 ;  /* 0x00000028ffd47221 */ /* 0x000fc20000000000 */
[----:B------:R-:W-:Y:S01]  /*2a70*/  FADD R211, RZ, R41 ;  /* 0x00000029ffd37221 */ /* 0x000fe20000000000 */
[----:B------:R0:W-:Y:S01]  /*2a80*/  STL [R1], R227 ;  /* 0x000000e301007387 */ /* 0x0001e20000100800 */
        /* <DEDUP_REMOVED lines=94> */
[----:B0-----:R-:W-:-:S05]  /*3070*/  FADD R227, RZ, R131 ;  /* 0x00000083ffe37221 */ /* 0x001fca0000000000 */
[----:B------:R0:W-:Y:S02]  /*3080*/  STL [R1+0x1c], R227 ;  /* 0x00001ce301007387 */ /* 0x0001e40000100800 */
        /* <DEDUP_REMOVED lines=39> */
[----:B------:R0:W-:Y:S04]  /*3300*/  STL [R1+0x6c], R227 ;  /* 0x00006ce301007387 */ /* 0x0001e80000100800 */
[----:B0-----:R0:W5:Y:S01]  /*3310*/  LDL.LU R227, [R1+0x9c] ;  /* 0x00009c0001e37983 */ /* 0x0011620000300800 */
[----:B------:R-:W-:-:S05]  /*3320*/  UMOV UR6, URZ ;  /* 0x0000003f00067c82 */ /* 0x000fca0008000000 */
.L_x_25:
[----:B------:R-:W-:Y:S01]  /*3330*/  UIADD3 UR23, UR5, 0x1, URZ ;  /* 0x0000000105177890 */ /* 0x000fe2000fffe03f */
[----:B------:R-:W-:-:S03]  /*3340*/  UMOV UR8, 0x1 ;  /* 0x0000000100087882 */ /* 0x000fc60000000000 */
[----:B------:R-:W-:-:S04]  /*3350*/  UISETP.NE.AND UP0, UPT, UR23, 0x5, UPT ;  /* 0x000000051700788c */ /* 0x000fc8000bf05270 */
[----:B------:R-:W-:Y:S02]  /*3360*/  USEL UR24, URZ, 0x1, UP0 ;  /* 0x000000013f187887 */ /* 0x000fe40008000000 */
[----:B------:R-:W-:Y:S02]  /*3370*/  USEL UR23, UR23, URZ, UP0 ;  /* 0x0000003f17177287 */ /* 0x000fe40008000000 */
[----:B------:R-:W-:-:S12]  /*3380*/  ULOP3.LUT UR24, UR4, UR24, URZ, 0x3c, !UPT ;  /* 0x0000001804187292 */ /* 0x000fd8000f8e3c3f */
.L_x_20:
[----:B------:R-:W-:-:S06]  /*3390*/  UISETP.GE.AND UP0, UPT, UR19, 0x1, UPT ;  /* 0x000000011300788c */ /* 0x000fcc000bf06270 */
[----:B------:R-:W-:-:S13]  /*33a0*/  PLOP3.LUT P1, PT, PT, PT, UP0, 0x80, 0x0 ;  /* 0x000000000000781c */ /* 0x000fda0003f2f008 */
[----:B------:R-:W-:Y:S05]  /*33b0*/  @!P1 BRA `(.L_x_26) ;  /* 0x0000001000cc9947 */ /* 0x000fea0003800000 */
[----:B------:R-:W-:Y:S01]  /*33c0*/  UMOV UR25, UR19 ;  /* 0x0000001300197c82 */ /* 0x000fe20008000000 */
[----:B------:R-:W-:Y:S01]  /*33d0*/  UMOV UR33, UR5 ;  /* 0x0000000500217c82 */ /* 0x000fe20008000000 */
[----:B------:R-:W-:-:S05]  /*33e0*/  ULDC UR35, c[0x0][0x50c] ;  /* 0x0001430000237ab9 */ /* 0x000fca0000000800 */
.L_x_34:
[----:B------:R-:W-:-:S06]  /*33f0*/  UISETP.NE.AND UP0, UPT, UR30, 0x3, UPT ;  /* 0x000000031e00788c */ /* 0x000fcc000bf05270 */
[----:B------:R-:W-:-:S13]  /*3400*/  PLOP3.LUT P2, PT, PT, PT, UP0, 0x80, 0x0 ;  /* 0x000000000000781c */ /* 0x000fda0003f4f008 */
[----:B-1---5:R-:W-:Y:S05]  /*3410*/  @!P2 BRA `(.L_x_27) ;  /* 0x000000000004a947 */ /* 0x022fea0003800000 */
[----:B------:R-:W-:Y:S01]  /*3420*/  BPT.TRAP 0x1 ;  /* 0x000000040000795c */ /* 0x000fe20000300000 */
.L_x_27:
[----:B------:R-:W-:Y:S01]  /*3430*/  ULEA UR9, UR23, UR22, 0x3 ;  /* 0x0000001617097291 */ /* 0x000fe2000f8e183f */
[----:B------:R-:W-:-:S05]  /*3440*/  IMAD.U32 R229, RZ, RZ, UR24 ;  /* 0x00000018ffe57e24 */ /* 0x000fca000f8e00ff */
[----:B------:R-:W-:-:S04]  /*3450*/  SHF.L.U32 R229, R229, 0x1f, RZ ;  /* 0x0000001fe5e57819 */ /* 0x000fc800000006ff */
[----:B------:R1:W2:Y:S01]  /*3460*/  SYNCS.PHASECHK.TRANS64.TRYWAIT P1, [UR9], R229 ;  /* 0x000000e5ff0075a7 */ /* 0x0002a20008020149 */
[----:B------:R-:W-:Y:S05]  /*3470*/  @!P2 BRA `(.L_x_28) ;  /* 0x000000000004a947 */ /* 0x000fea0003800000 */
[----:B------:R-:W-:Y:S01]  /*3480*/  BPT.TRAP 0x1 ;  /* 0x000000040000795c */ /* 0x000fe20000300000 */
.L_x_28:
[----:B--2---:R-:W-:Y:S05]  /*3490*/  @P1 BRA `(.L_x_29) ;  /* 0x0000000000081947 */ /* 0x004fea0003800000 */
[----:B------:R-:W2:Y:S02]  /*34a0*/  SYNCS.PHASECHK.TRANS64.TRYWAIT P1, [UR9], R229 ;  /* 0x000000e5ff0075a7 */ /* 0x000ea40008020149 */
[----:B--2---:R-:W-:Y:S05]  /*34b0*/  @!P1 BRA `(.L_x_30) ;  /* 0x000000cc00c09947 */ /* 0x004fea0003800000 */
.L_x_29:
[----:B------:R-:W-:Y:S01]  /*34c0*/  UIADD3 UR9, UR22, 0x180, URZ ;  /* 0x0000018016097890 */ /* 0x000fe2000fffe03f */
[----:B------:R-:W-:Y:S01]  /*34d0*/  WARPGROUP.ARRIVE ;  /* 0x00000000000079c5 */ /* 0x000fe20000000000 */
[----:B------:R-:W-:Y:S02]  /*34e0*/  UIADD3 UR10, UR22, 0xa180, URZ ;  /* 0x0000a180160a7890 */ /* 0x000fe4000fffe03f */
[----:B------:R-:W-:Y:S02]  /*34f0*/  USHF.R.U32.HI UR9, URZ, 0x4, UR9 ;  /* 0x000000043f097899 */ /* 0x000fe40008011609 */
[----:B------:R-:W-:Y:S02]  /*3500*/  USHF.R.U32.HI UR10, URZ, 0x4, UR10 ;  /* 0x000000043f0a7899 */ /* 0x000fe4000801160a */
[----:B------:R-:W-:Y:S02]  /*3510*/  UISETP.NE.AND UP0, UPT, UR7, URZ, UPT ;  /* 0x0000003f0700728c */ /* 0x000fe4000bf05270 */
[----:B------:R-:W-:-:S02]  /*3520*/  ULOP3.LUT UR9, UR9, 0x3fff, URZ, 0xc0, !UPT ;  /* 0x00003fff09097892 */ /* 0x000fc4000f8ec03f */
[----:B------:R-:W-:Y:S02]  /*3530*/  ULOP3.LUT UR10, UR10, 0x3fff, URZ, 0xc0, !UPT ;  /* 0x00003fff0a0a7892 */ /* 0x000fe4000f8ec03f */
[----:B------:R-:W-:Y:S02]  /*3540*/  USEL UR8, UR8, URZ, !UP0 ;  /* 0x0000003f08087287 */ /* 0x000fe4000c000000 */
[----:B------:R-:W-:Y:S02]  /*3550*/  ULOP3.LUT UR7, UR9, 0x10000, URZ, 0xfc, !UPT ;  /* 0x0001000009077892 */ /* 0x000fe4000f8efc3f */
[----:B------:R-:W-:Y:S02]  /*3560*/  ULOP3.LUT UR10, UR10, 0x10000, URZ, 0xfc, !UPT ;  /* 0x000100000a0a7892 */ /* 0x000fe4000f8efc3f */
[----:B------:R-:W-:Y:S02]  /*3570*/  UISETP.NE.U32.AND UP0, UPT, UR8, URZ, UPT ;  /* 0x0000003f0800728c */ /* 0x000fe4000bf05070 */
[----:B------:R-:W-:-:S02]  /*3580*/  ULEA UR7, UR23, UR7, 0x9 ;  /* 0x0000000717077291 */ /* 0x000fc4000f8e483f */
[----:B------:R-:W-:Y:S01]  /*3590*/  ULEA UR34, UR23, UR10, 0xb ;  /* 0x0000000a17227291 */ /* 0x000fe2000f8e583f */
[----:B------:R-:W-:Y:S01]  /*35a0*/  UMOV UR9, 0x40000040 ;  /* 0x4000004000097882 */ /* 0x000fe20000000000 */
[----:B------:R-:W-:Y:S01]  /*35b0*/  UMOV UR11, 0x40000040 ;  /* 0x40000040000b7882 */ /* 0x000fe20000000000 */
[----:B------:R-:W-:Y:S02]  /*35c0*/  UIADD3 UR6, UR6, 0x4, URZ ;  /* 0x0000000406067890 */ /* 0x000fe4000fffe03f */
[----:B------:R-:W-:Y:S02]  /*35d0*/  UMOV UR8, UR7 ;  /* 0x0000000700087c82 */ /* 0x000fe40008000000 */
[----:B------:R-:W-:Y:S02]  /*35e0*/  UMOV UR10, UR34 ;  /* 0x00000022000a7c82 */ /* 0x000fe40008000000 */
[----:B------:R-:W-:Y:S01]  /*35f0*/  QGMMA.64x256x32.F32.E4M3.E4M3 R24, gdesc[UR8], R24, UP0 ;  /* 0x03e00000081879f3 */ /* 0x000fe2000bf00818 */
[----:B------:R-:W-:-:S02]  /*3600*/  UIADD3 UR8, UR7, 0x2, URZ ;  /* 0x0000000207087890 */ /* 0x000fc4000fffe03f */
[----:B------:R-:W-:Y:S01]  /*3610*/  UIADD3 UR10, UR34, 0x2, URZ ;  /* 0x00000002220a7890 */ /* 0x000fe2000fffe03f */
[----:B------:R-:W-:Y:S01]  /*3620*/  UMOV UR9, 0x40000040 ;  /* 0x4000004000097882 */ /* 0x000fe20000000000 */
[----:B------:R-:W-:Y:S01]  /*3630*/  UMOV UR11, 0x40000040 ;  /* 0x40000040000b7882 */ /* 0x000fe20000000000 */
[----:B------:R-:W-:-:S15]  /*3640*/  UISETP.NE.AND UP0, UPT, UR6, UR35, UPT ;  /* 0x000000230600728c */ /* 0x000fde000bf05270 */
[----:B------:R-:W-:-:S07]  /*3650*/  NOP ;  /* 0x0000000000007918 */ /* 0x000fce0000000000 */
[----:B------:R-:W-:Y:S01]  /*3660*/  QGMMA.64x256x32.F32.E4M3.E4M3 R24, gdesc[UR8], R24 ;  /* 0x03e00000081879f3 */ /* 0x000fe20008700818 */
[----:B------:R-:W-:Y:S02]  /*3670*/  UIADD3 UR8, UR7, 0x4, URZ ;  /* 0x0000000407087890 */ /* 0x000fe4000fffe03f */
[----:B------:R-:W-:Y:S01]  /*3680*/  UIADD3 UR10, UR34, 0x4, URZ ;  /* 0x00000004220a7890 */ /* 0x000fe2000fffe03f */
[----:B------:R-:W-:Y:S01]  /*3690*/  UMOV UR9, 0x40000040 ;  /* 0x4000004000097882 */ /* 0x000fe20000000000 */
[----:B------:R-:W-:-:S15]  /*36a0*/  UMOV UR11, 0x40000040 ;  /* 0x40000040000b7882 */ /* 0x000fde0000000000 */
[----:B------:R-:W-:-:S08]  /*36b0*/  NOP ;  /* 0x0000000000007918 */ /* 0x000fd00000000000 */
[----:B------:R-:W-:Y:S01]  /*36c0*/  QGMMA.64x256x32.F32.E4M3.E4M3 R24, gdesc[UR8], R24 ;  /* 0x03e00000081879f3 */ /* 0x000fe20008700818 */
[----:B------:R-:W-:Y:S02]  /*36d0*/  UIADD3 UR8, UR7, 0x6, URZ ;  /* 0x0000000607087890 */ /* 0x000fe4000fffe03f */
[----:B------:R-:W-:Y:S01]  /*36e0*/  UIADD3 UR10, UR34, 0x6, URZ ;  /* 0x00000006220a7890 */ /* 0x000fe2000fffe03f */
[----:B------:R-:W-:Y:S01]  /*36f0*/  UMOV UR9, 0x40000040 ;  /* 0x4000004000097882 */ /* 0x000fe20000000000 */
[----:B------:R-:W-:Y:S01]  /*3700*/  UMOV UR11, 0x40000040 ;  /* 0x40000040000b7882 */ /* 0x000fe20000000000 */
[----:B------:R-:W-:-:S06]  /*3710*/  USEL UR7, URZ, 0x1, UP0 ;  /* 0x000000013f077887 */ /* 0x000fcc0008000000 */
[----:B------:R-:W-:-:S15]  /*3720*/  ISETP.NE.AND P1, PT, RZ, UR7, PT ;  /* 0x00000007ff007c0c */ /* 0x000fde000bf25270 */
[----:B------:R-:W-:-:S01]  /*3730*/  NOP ;  /* 0x0000000000007918 */ /* 0x000fc20000000000 */
[----:B------:R-:W-:Y:S03]  /*3740*/  QGMMA.64x256x32.F32.E4M3.E4M3 R24, gdesc[UR8], R24, gsb0 ;  /* 0x03e00000081879f3 */ /* 0x000fe60008000818 */
[----:B------:R-:W-:Y:S02]  /*3750*/  WARPGROUP.DEPBAR.LE gsb0, 0x1 ;  /* 0x00008000000079c5 */ /* 0x000fe40000010100 */
[----:B------:R-:W-:Y:S05]  /*3760*/  @!P1 BRA `(.L_x_31) ;  /* 0x0000000c00709947 */ /* 0x000fea0003800000 */
[----:B------:R-:W-:Y:S02]  /*3770*/  WARPGROUP.DEPBAR.LE gsb0, 0x0 ;  /* 0x00008000000079c5 */ /* 0x000fe40000010000 */
[----:B-----5:R-:W-:-:S01]  /*3780*/  FADD R227, R25, R227 ;  /* 0x000000e319e37221 */ /* 0x020fc20000000000 */
[----:B------:R-:W-:Y:S01]  /*3790*/  FADD R226, R26, R226 ;  /* 0x000000e21ae27221 */ /* 0x000fe20000000000 */
[----:B------:R-:W-:-:S01]  /*37a0*/  FADD R225, R27, R225 ;  /* 0x000000e11be17221 */ /* 0x000fc20000000000 */
[----:B------:R-:W-:Y:S01]  /*37b0*/  FADD R224, R28, R224 ;  /* 0x000000e01ce07221 */ /* 0x000fe20000000000 */
[----:B------:R-:W-:-:S01]  /*37c0*/  FADD R223, R29, R223 ;  /* 0x000000df1ddf7221 */ /* 0x000fc20000000000 */
[----:B------:R2:W-:Y:S01]  /*37d0*/  STL [R1+0x9c], R227 ;  /* 0x00009ce301007387 */ /* 0x0005e20000100800 */
[----:B------:R-:W-:-:S01]  /*37e0*/  FADD R222, R30, R222 ;  /* 0x000000de1ede7221 */ /* 0x000fc20000000000 */
[----:B------:R-:W-:Y:S01]  /*37f0*/  FADD R221, R31, R221 ;  /* 0x000000dd1fdd7221 */ /* 0x000fe20000000000 */
[----:B------:R-:W-:-:S01]  /*3800*/  FADD R220, R32, R220 ;  /* 0x000000dc20dc7221 */ /* 0x000fc20000000000 */
[----:B------:R-:W-:Y:S01]  /*3810*/  FADD R219, R33, R219 ;  /* 0x000000db21db7221 */ /* 0x000fe20000000000 */
[----:B------:R-:W-:-:S01]  /*3820*/  FADD R218, R34, R218 ;  /* 0x000000da22da7221 */ /* 0x000fc20000000000 */
[----:B------:R-:W-:Y:S01]  /*3830*/  FADD R217, R35, R217 ;  /* 0x000000d923d97221 */ /* 0x000fe20000000000 */
[----:B------:R-:W-:-:S01]  /*3840*/  FADD R216, R36, R216 ;  /* 0x000000d824d87221 */ /* 0x000fc20000000000 */
[----:B------:R-:W-:Y:S01]  /*3850*/  FADD R215, R37, R215 ;  /* 0x000000d725d77221 */ /* 0x000fe20000000000 */
[----:B------:R-:W-:-:S01]  /*3860*/  FADD R214, R38, R214 ;  /* 0x000000d626d67221 */ /* 0x000fc20000000000 */
[----:B--2---:R-:W2:Y:S01]  /*3870*/  LDL.LU R227, [R1+0x28] ;  /* 0x0000280001e37983 */ /* 0x004ea20000300800 */
[----:B------:R-:W-:-:S01]  /*3880*/  FADD R213, R39, R213 ;  /* 0x000000d527d57221 */ /* 0x000fc20000000000 */
[----:B------:R-:W-:Y:S01]  /*3890*/  FADD R212, R40, R212 ;  /* 0x000000d428d47221 */ /* 0x000fe20000000000 */
[----:B------:R-:W-:-:S01]  /*38a0*/  FADD R211, R41, R211 ;  /* 0x000000d329d37221 */ /* 0x000fc20000000000 */
[----:B------:R3:W-:Y:S01]  /*38b0*/  STL [R1+0xa0], R226 ;  /* 0x0000a0e201007387 */ /* 0x0007e20000100800 */
[----:B------:R-:W-:-:S03]  /*38c0*/  FADD R228, R24, R228 ;  /* 0x000000e418e47221 */ /* 0x000fc60000000000 */
[----:B---3--:R-:W3:Y:S04]  /*38d0*/  LDL.LU R226, [R1+0x24] ;  /* 0x0000240001e27983 */ /* 0x008ee80000300800 */
[----:B------:R4:W-:Y:S04]  /*38e0*/  STL [R1+0xa4], R225 ;  /* 0x0000a4e101007387 */ /* 0x0009e80000100800 */
[----:B----4-:R-:W4:Y:S04]  /*38f0*/  LDL.LU R225, [R1+0x20] ;  /* 0x0000200001e17983 */ /* 0x010f280000300800 */
[----:B------:R0:W-:Y:S04]  /*3900*/  STL [R1+0xa8], R224 ;  /* 0x0000a8e001007387 */ /* 0x0001e80000100800 */
[----:B0-----:R-:W4:Y:S04]  /*3910*/  LDL.LU R224, [R1+0x1c] ;  /* 0x00001c0001e07983 */ /* 0x001f280000300800 */
        /* <DEDUP_REMOVED lines=13> */
[----:B0-----:R-:W4:Y:S04]  /*39f0*/  LDL.LU R217, [R1] ;  /* 0x0000000001d97983 */ /* 0x001f280000300800 */
[----:B------:R-:W-:Y:S04]  /*3a00*/  STL [R1+0xc8], R216 ;  /* 0x0000c8d801007387 */ /* 0x000fe80000100800 */
[----:B------:R-:W-:Y:S04]  /*3a10*/  STL [R1+0xcc], R215 ;  /* 0x0000ccd701007387 */ /* 0x000fe80000100800 */
[----:B------:R-:W-:Y:S04]  /*3a20*/  STL [R1+0xd0], R214 ;  /* 0x0000d0d601007387 */ /* 0x000fe80000100800 */
[----:B------:R-:W-:Y:S04]  /*3a30*/  STL [R1+0xd4], R213 ;  /* 0x0000d4d501007387 */ /* 0x000fe80000100800 */
[----:B------:R-:W-:Y:S04]  /*3a40*/  STL [R1+0xd8], R212 ;  /* 0x0000d8d401007387 */ /* 0x000fe80000100800 */
[----:B------:R0:W-:Y:S01]  /*3a50*/  STL [R1+0xdc], R211 ;  /* 0x0000dcd301007387 */ /* 0x0001e20000100800 */
[----:B--2---:R-:W-:-:S01]  /*3a60*/  FADD R227, R134, R227 ;  /* 0x000000e386e37221 */ /* 0x004fc20000000000 */
[----:B---3--:R-:W-:Y:S01]  /*3a70*/  FADD R226, R133, R226 ;  /* 0x000000e285e27221 */ /* 0x008fe20000000000 */
[----:B----4-:R-:W-:-:S01]  /*3a80*/  FADD R225, R132, R225 ;  /* 0x000000e184e17221 */ /* 0x010fc20000000000 */
[----:B------:R-:W-:Y:S01]  /*3a90*/  FADD R224, R131, R224 ;  /* 0x000000e083e07221 */ /* 0x000fe20000000000 */
[----:B------:R-:W-:-:S01]  /*3aa0*/  FADD R223, R130, R223 ;  /* 0x000000df82df7221 */ /* 0x000fc20000000000 */
[----:B------:R-:W-:Y:S01]  /*3ab0*/  FADD R222, R129, R222 ;  /* 0x000000de81de7221 */ /* 0x000fe20000000000 */
[----:B------:R-:W-:-:S01]  /*3ac0*/  FADD R221, R128, R221 ;  /* 0x000000dd80dd7221 */ /* 0x000fc20000000000 */
[----:B------:R-:W-:Y:S01]  /*3ad0*/  FADD R220, R127, R220 ;  /* 0x000000dc7fdc7221 */ /* 0x000fe20000000000 */
[----:B------:R-:W-:-:S01]  /*3ae0*/  FADD R219, R126, R219 ;  /* 0x000000db7edb7221 */ /* 0x000fc20000000000 */
[----:B------:R-:W-:Y:S01]  /*3af0*/  FADD R218, R125, R218 ;  /* 0x000000da7dda7221 */ /* 0x000fe20000000000 */
[----:B------:R-:W-:-:S05]  /*3b00*/  FADD R217, R124, R217 ;  /* 0x000000d97cd97221 */ /* 0x000fca0000000000 */
[----:B------:R2:W-:Y:S04]  /*3b10*/  STL [R1], R217 ;  /* 0x000000d901007387 */ /* 0x0005e80000100800 */
[----:B------:R3:W-:Y:S04]  /*3b20*/  STL [R1+0x4], R218 ;  /* 0x000004da01007387 */ /* 0x0007e80000100800 */
[----:B------:R4:W-:Y:S04]  /*3b30*/  STL [R1+0x8], R219 ;  /* 0x000008db01007387 */ /* 0x0009e80000100800 */
[----:B------:R1:W-:Y:S04]  /*3b40*/  STL [R1+0xc], R220 ;  /* 0x00000cdc01007387 */ /* 0x0003e80000100800 */
[----:B------:R1:W-:Y:S04]  /*3b50*/  STL [R1+0x10], R221 ;  /* 0x000010dd01007387 */ /* 0x0003e80000100800 */
[----:B------:R1:W-:Y:S04]  /*3b60*/  STL [R1+0x14], R222 ;  /* 0x000014de01007387 */ /* 0x0003e80000100800 */
[----:B------:R1:W-:Y:S04]  /*3b70*/  STL [R1+0x18], R223 ;  /* 0x000018df01007387 */ /* 0x0003e80000100800 */
[----:B------:R1:W-:Y:S04]  /*3b80*/  STL [R1+0x1c], R224 ;  /* 0x00001ce001007387 */ /* 0x0003e80000100800 */
[----:B0-----:R-:W4:Y:S04]  /*3b90*/  LDL.LU R211, [R1+0x2c] ;  /* 0x00002c0001d37983 */ /* 0x001f280000300800 */
[----:B------:R0:W-:Y:S04]  /*3ba0*/  STL [R1+0x20], R225 ;  /* 0x000020e101007387 */ /* 0x0001e80000100800 */
[----:B------:R-:W4:Y:S04]  /*3bb0*/  LDL.LU R212, [R1+0x30] ;  /* 0x0000300001d47983 */ /* 0x000f280000300800 */
[----:B------:R0:W-:Y:S04]  /*3bc0*/  STL [R1+0x24], R226 ;  /* 0x000024e201007387 */ /* 0x0001e80000100800 */
[----:B------:R-:W4:Y:S04]  /*3bd0*/  LDL.LU R213, [R1+0x34] ;  /* 0x0000340001d57983 */ /* 0x000f280000300800 */
[----:B------:R0:W-:Y:S04]  /*3be0*/  STL [R1+0x28], R227 ;  /* 0x000028e301007387 */ /* 0x0001e80000100800 */
[----:B------:R-:W4:Y:S04]  /*3bf0*/  LDL.LU R214, [R1+0x38] ;  /* 0x0000380001d67983 */ /* 0x000f280000300800 */
[----:B------:R-:W4:Y:S04]  /*3c00*/  LDL.LU R215, [R1+0x3c] ;  /* 0x00003c0001d77983 */ /* 0x000f280000300800 */
[----:B------:R-:W4:Y:S04]  /*3c10*/  LDL.LU R216, [R1+0x40] ;  /* 0x0000400001d87983 */ /* 0x000f280000300800 */
[----:B--2---:R-:W2:Y:S04]  /*3c20*/  LDL.LU R217, [R1+0x44] ;  /* 0x0000440001d97983 */ /* 0x004ea80000300800 */
[----:B---3--:R-:W3:Y:S04]  /*3c30*/  LDL.LU R218, [R1+0x48] ;  /* 0x0000480001da7983 */ /* 0x008ee80000300800 */
[----:B----4-:R-:W4:Y:S04]  /*3c40*/  LDL.LU R219, [R1+0x4c] ;  /* 0x00004c0001db7983 */ /* 0x010f280000300800 */
[----:B-1----:R-:W4:Y:S04]  /*3c50*/  LDL.LU R220, [R1+0x50] ;  /* 0x0000500001dc7983 */ /* 0x002f280000300800 */
[----:B------:R-:W4:Y:S04]  /*3c60*/  LDL.LU R221, [R1+0x54] ;  /* 0x0000540001dd7983 */ /* 0x000f280000300800 */
[----:B------:R-:W4:Y:S04]  /*3c70*/  LDL.LU R222, [R1+0x58] ;  /* 0x0000580001de7983 */ /* 0x000f280000300800 */
[----:B------:R-:W4:Y:S04]  /*3c80*/  LDL.LU R223, [R1+0x5c] ;  /* 0x00005c0001df7983 */ /* 0x000f280000300800 */
[----:B------:R-:W4:Y:S04]  /*3c90*/  LDL.LU R224, [R1+0x60] ;  /* 0x0000600001e07983 */ /* 0x000f280000300800 */
[----:B0-----:R-:W4:Y:S04]  /*3ca0*/  LDL.LU R225, [R1+0x64] ;  /* 0x0000640001e17983 */ /* 0x001f280000300800 */
[----:B------:R-:W4:Y:S04]  /*3cb0*/  LDL.LU R226, [R1+0x68] ;  /* 0x0000680001e27983 */ /* 0x000f280000300800 */
[----:B------:R-:W4:Y:S01]  /*3cc0*/  LDL.LU R227, [R1+0x6c] ;  /* 0x00006c0001e37983 */ /* 0x000f220000300800 */
[----:B------:R-:W-:-:S05]  /*3cd0*/  FADD R211, R135, R211 ;  /* 0x000000d387d37221 */ /* 0x000fca0000000000 */
[----:B------:R0:W-:Y:S01]  /*3ce0*/  STL [R1+0x2c], R211 ;  /* 0x00002cd301007387 */ /* 0x0001e20000100800 */
[----:B------:R-:W-:-:S03]  /*3cf0*/  FADD R212, R136, R212 ;  /* 0x000000d488d47221 */ /* 0x000fc60000000000 */
[----:B0-----:R0:W5:Y:S01]  /*3d00*/  LDL.LU R211, [R1+0xdc] ;  /* 0x0000dc0001d37983 */ /* 0x0011620000300800 */
[----:B------:R-:W-:-:S03]  /*3d10*/  FADD R213, R137, R213 ;  /* 0x000000d589d57221 */ /* 0x000fc60000000000 */
[----:B------:R1:W-:Y:S01]  /*3d20*/  STL [R1+0x30], R212 ;  /* 0x000030d401007387 */ /* 0x0003e20000100800 */
[----:B------:R-:W-:-:S01]  /*3d30*/  FADD R214, R138, R214 ;  /* 0x000000d68ad67221 */ /* 0x000fc20000000000 */
[----:B------:R-:W-:Y:S02]  /*3d40*/  FADD R215, R139, R215 ;  /* 0x000000d78bd77221 */ /* 0x000fe40000000000 */
[----:B-1----:R0:W5:Y:S01]  /*3d50*/  LDL.LU R212, [R1+0xd8] ;  /* 0x0000d80001d47983 */ /* 0x0021620000300800 */
[----:B------:R-:W-:-:S03]  /*3d60*/  FADD R216, R140, R216 ;  /* 0x000000d88cd87221 */ /* 0x000fc60000000000 */
[----:B------:R1:W-:Y:S01]  /*3d70*/  STL [R1+0x34], R213 ;  /* 0x000034d501007387 */ /* 0x0003e20000100800 */
[----:B--2---:R-:W-:-:S03]  /*3d80*/  FADD R217, R141, R217 ;  /* 0x000000d98dd97221 */ /* 0x004fc60000000000 */
[----:B-1----:R0:W5:Y:S01]  /*3d90*/  LDL.LU R213, [R1+0xd4] ;  /* 0x0000d40001d57983 */ /* 0x0021620000300800 */
[----:B---3--:R-:W-:-:S03]  /*3da0*/  FADD R218, R142, R218 ;  /* 0x000000da8eda7221 */ /* 0x008fc60000000000 */
[----:B------:R1:W-:Y:S01]  /*3db0*/  STL [R1+0x38], R214 ;  /* 0x000038d601007387 */ /* 0x0003e20000100800 */
[----:B----4-:R-:W-:-:S01]  /*3dc0*/  FADD R219, R143, R219 ;  /* 0x000000db8fdb7221 */ /* 0x010fc20000000000 */
[----:B------:R-:W-:Y:S02]  /*3dd0*/  FADD R220, R144, R220 ;  /* 0x000000dc90dc7221 */ /* 0x000fe40000000000 */
[----:B-1----:R0:W5:Y:S04]  /*3de0*/  LDL.LU R214, [R1+0xd0] ;  /* 0x0000d00001d67983 */ /* 0x0021680000300800 */
[----:B------:R1:W-:Y:S01]  /*3df0*/  STL [R1+0x3c], R215 ;  /* 0x00003cd701007387 */ /* 0x0003e20000100800 */
[----:B------:R-:W-:-:S01]  /*3e00*/  FADD R221, R145, R221 ;  /* 0x000000dd91dd7221 */ /* 0x000fc20000000000 */
[----:B------:R-:W-:-:S02]  /*3e10*/  FADD R222, R146, R222 ;  /* 0x000000de92de7221 */ /* 0x000fc40000000000 */
[----:B-1----:R0:W5:Y:S04]  /*3e20*/  LDL.LU R215, [R1+0xcc] ;  /* 0x0000cc0001d77983 */ /* 0x0021680000300800 */
[----:B------:R1:W-:Y:S01]  /*3e30*/  STL [R1+0x40], R216 ;  /* 0x000040d801007387 */ /* 0x0003e20000100800 */
[----:B------:R-:W-:-:S03]  /*3e40*/  FADD R223, R147, R223 ;  /* 0x000000df93df7221 */ /* 0x000fc60000000000 */
        /* <DEDUP_REMOVED lines=13> */
[----:B------:R1:W-:Y:S04]  /*3f20*/  STL [R1+0x54], R221 ;  /* 0x000054dd01007387 */ /* 0x0003e80000100800 */
        /* <DEDUP_REMOVED lines=12> */
[----:B-1----:R0:W5:Y:S01]  /*3ff0*/  LDL.LU R227, [R1+0x9c] ;  /* 0x00009c0001e37983 */ /* 0x0021620000300800 */
        /* <DEDUP_REMOVED lines=82> */
[----:B0-----:R-:W-:-:S06]  /*4520*/  UMOV UR6, URZ ;  /* 0x0000003f00067c82 */ /* 0x001fcc0008000000 */
.L_x_31:
[----:B------:R-:W-:Y:S05]  /*4530*/  @!P2 BRA `(.L_x_32) ;  /* 0x000000000004a947 */ /* 0x000fea0003800000 */
[----:B------:R-:W-:Y:S01]  /*4540*/  BPT.TRAP 0x1 ;  /* 0x000000040000795c */ /* 0x000fe20000300000 */
.L_x_32:
[----:B-----5:R2:W-:Y:S04]  /*4550*/  STL [R1+0x9c], R0 ;  /* 0x00009c0001007387 */ /* 0x0205e80000100800 */
[----:B--2---:R-:W2:Y:S01]  /*4560*/  LDL R0, [R1+0x74] ;  /* 0x0000740001007983 */ /* 0x004ea20000100800 */
[----:B-1----:R-:W-:-:S05]  /*4570*/  IMAD.U32 R229, RZ, RZ, UR33 ;  /* 0x00000021ffe57e24 */ /* 0x002fca000f8e00ff */
[----:B------:R-:W-:-:S05]  /*4580*/  @P0 LEA R229, R229, UR22, 0x3 ;  /* 0x00000016e5e50c11 */ /* 0x000fca000f8e18ff */
[----:B------:R-:W-:Y:S01]  /*4590*/  @P0 VIADD R229, R229, 0x28 ;  /* 0x00000028e5e50836 */ /* 0x000fe20000000000 */
[----:B------:R-:W-:-:S06]  /*45a0*/  UISETP.GT.U32.AND UP0, UPT, UR15, 0x1, UPT ;  /* 0x000000010f00788c */ /* 0x000fcc000bf04070 */
[----:B------:R-:W-:Y:S02]  /*45b0*/  PLOP3.LUT P1, PT, PT, PT, UP0, 0x80, 0x0 ;  /* 0x000000000000781c */ /* 0x000fe40003f2f008 */
[----:B--2---:R-:W-:Y:S02]  /*45c0*/  @P0 PRMT R229, R0, 0x654, R229 ;  /* 0x0000065400e50816 */ /* 0x004fe400000000e5 */
[----:B------:R1:W5:Y:S02]  /*45d0*/  LDL.LU R0, [R1+0x9c] ;  /* 0x00009c0001007983 */ /* 0x0003640000300800 */
[----:B------:R1:W-:Y:S07]  /*45e0*/  @P0 SYNCS.ARRIVE.TRANS64.RED.A1T0 RZ, [R229+URZ], RZ ;  /* 0x000000ffe5ff09a7 */ /* 0x0003ee000810043f */
[----:B------:R-:W-:Y:S05]  /*45f0*/  @P1 BRA `(.L_x_33) ;  /* 0x0000000000041947 */ /* 0x000fea0003800000 */
[----:B------:R-:W-:Y:S01]  /*4600*/  BPT.TRAP 0x1 ;  /* 0x000000040000795c */ /* 0x000fe20000300000 */
.L_x_33:
[----:B------:R-:W-:Y:S02]  /*4610*/  UISETP.GT.AND UP2, UPT, UR25, 0x1, UPT ;  /* 0x000000011900788c */ /* 0x000fe4000bf44270 */
[----:B------:R-:W-:Y:S02]  /*4620*/  UIADD3 UR23, UR23, 0x1, URZ ;  /* 0x0000000117177890 */ /* 0x000fe4000fffe03f */
[----:B------:R-:W-:Y:S02]  /*4630*/  UIADD3 UR33, UR33, 0x1, URZ ;  /* 0x0000000121217890 */ /* 0x000fe4000fffe03f */
[----:B------:R-:W-:Y:S01]  /*4640*/  PLOP3.LUT P1, PT, PT, PT, UP2, 0x80, 0x0 ;  /* 0x000000000000781c */ /* 0x000fe20003f2f028 */
[----:B------:R-:W-:Y:S02]  /*4650*/  UISETP.NE.AND UP0, UPT, UR23, 0x5, UPT ;  /* 0x000000051700788c */ /* 0x000fe4000bf05270 */
[----:B------:R-:W-:Y:S02]  /*4660*/  UIADD3 UR9, UR25, -0x1, URZ ;  /* 0xffffffff19097890 */ /* 0x000fe4000fffe03f */
[----:B------:R-:W-:-:S02]  /*4670*/  USEL UR8, URZ, 0x1, UP0 ;  /* 0x000000013f087887 */ /* 0x000fc40008000000 */
[----:B------:R-:W-:Y:S02]  /*4680*/  UISETP.NE.AND UP1, UPT, UR33, 0x5, UPT ;  /* 0x000000052100788c */ /* 0x000fe4000bf25270 */
[----:B------:R-:W-:Y:S02]  /*4690*/  ULOP3.LUT UR24, UR24, UR8, URZ, 0x3c, !UPT ;  /* 0x0000000818187292 */ /* 0x000fe4000f8e3c3f */
[----:B------:R-:W-:Y:S02]  /*46a0*/  USEL UR23, UR23, URZ, UP0 ;  /* 0x0000003f17177287 */ /* 0x000fe40008000000 */
[----:B------:R-:W-:Y:S01]  /*46b0*/  USEL UR33, UR33, URZ, UP1 ;  /* 0x0000003f21217287 */ /* 0x000fe20008800000 */
[----:B------:R-:W-:Y:S01]  /*46c0*/  UMOV UR8, 0x1 ;  /* 0x0000000100087882 */ /* 0x000fe20000000000 */
[----:B------:R-:W-:Y:S01]  /*46d0*/  UMOV UR25, UR9 ;  /* 0x0000000900197c82 */ /* 0x000fe20008000000 */
[----:B------:R-:W-:Y:S09]  /*46e0*/  @P1 BRA `(.L_x_34) ;  /* 0xffffffec00401947 */ /* 0x000ff2000383ffff */
.L_x_26:
[----:B------:R-:W-:-:S04]  /*46f0*/  UISETP.NE.AND UP0, UPT, UR6, URZ, UPT ;  /* 0x0000003f0600728c */ /* 0x000fc8000bf05270 */
[----:B------:R-:W-:-:S06]  /*4700*/  USEL UR6, URZ, 0x1, !UP0 ;  /* 0x000000013f067887 */ /* 0x000fcc000c000000 */
[----:B------:R-:W-:-:S13]  /*4710*/  ISETP.NE.AND P1, PT, RZ, UR6, PT ;  /* 0x00000006ff007c0c */ /* 0x000fda000bf25270 */
[----:B------:R-:W-:Y:S05]  /*4720*/  @!P1 BRA `(.L_x_35) ;  /* 0x0000000c00c49947 */ /* 0x000fea0003800000 */
[----:B------:R-:W-:Y:S02]  /*4730*/  WARPGROUP.DEPBAR.LE gsb0, 0x0 ;  /* 0x00008000000079c5 */ /* 0x000fe40000010000 */
[----:B-----5:R-:W-:Y:S01]  /*4740*/  FADD R227, R25, R227 ;  /* 0x000000e319e37221 */ /* 0x020fe20000000000 */
[----:B------:R-:W-:-:S04]  /*4750*/  FADD R228, R24, R228 ;  /* 0x000000e418e47221 */ /* 0x000fc80000000000 */
[----:B------:R2:W-:Y:S04]  /*4760*/  STL [R1+0x9c], R227 ;  /* 0x00009ce301007387 */ /* 0x0005e80000100800 */
[----:B--2---:R-:W2:Y:S04]  /*4770*/  LDL.LU R227, [R1+0x6c] ;  /* 0x00006c0001e37983 */ /* 0x004ea80000300800 */
[----:B--2---:R2:W-:Y:S04]  /*4780*/  STL [R1+0xa0], R227 ;  /* 0x0000a0e301007387 */ /* 0x0045e80000100800 */
        /* <DEDUP_REMOVED lines=52> */
[----:B--2---:R-:W2:Y:S01]  /*4ad0*/  LDL.LU R227, [R1] ;  /* 0x0000000001e37983 */ /* 0x004ea20000300800 */
[----:B------:R-:W-:Y:S01]  /*4ae0*/  FADD R226, R26, R226 ;  /* 0x000000e21ae27221 */ /* 0x000fe20000000000 */
        /* <DEDUP_REMOVED lines=97> */
[----:B--2---:R-:W-:-:S05]  /*5100*/  FADD R227, R124, R227 ;  /* 0x000000e37ce37221 */ /* 0x004fca0000000000 */
[----:B------:R2:W-:Y:S04]  /*5110*/  STL [R1], R227 ;  /* 0x000000e301007387 */ /* 0x0005e80000100800 */
[----:B--2---:R-:W2:Y:S02]  /*5120*/  LDL.LU R227, [R1+0x108] ;  /* 0x0001080001e37983 */ /* 0x004ea40000300800 */
[----:B--2---:R-:W-:-:S05]  /*5130*/  FADD R227, R125, R227 ;  /* 0x000000e37de37221 */ /* 0x004fca0000000000 */
[----:B------:R2:W-:Y:S04]  /*5140*/  STL [R1+0x4], R227 ;  /* 0x000004e301007387 */ /* 0x0005e80000100800 */
        /* <DEDUP_REMOVED lines=78> */
[----:B--2---:R2:W5:Y:S02]  /*5630*/  LDL.LU R227, [R1+0x9c] ;  /* 0x00009c0001e37983 */ /* 0x0045640000300800 */
.L_x_35:
[----:B-1----:R-:W-:-:S04]  /*5640*/  IMAD.U32 R229, RZ, RZ, UR26 ;  /* 0x0000001affe57e24 */ /* 0x002fc8000f8e00ff */
[----:B------:R1:W-:Y:S01]  /*5650*/  SYNCS.ARRIVE.TRANS64.A1T0 RZ, [R229+UR28], RZ ;  /* 0x000000ffe5ff79a7 */ /* 0x0003e2000810001c */
[----:B------:R-:W-:Y:S02]  /*5660*/  WARPGROUP.DEPBAR.LE gsb0, 0x0 ;  /* 0x00008000000079c5 */ /* 0x000fe40000010000 */
[----:B------:R-:W3:Y:S02]  /*5670*/  LDC R24, c[0x0][0x28c] ;  /* 0x0000a300ff187b82 */ /* 0x000ee40000000800 */
[----:B---3--:R-:W-:-:S13]  /*5680*/  ISETP.GE.AND P1, PT, R24, 0x1, PT ;  /* 0x000000011800780c */ /* 0x008fda0003f26270 */
[----:B-1----:R-:W-:Y:S05]  /*5690*/  @!P1 BRA `(.L_x_36) ;  /* 0x0000000000589947 */ /* 0x002fea0003800000 */
[----:B------:R-:W-:-:S06]  /*56a0*/  UISETP.NE.AND UP0, UPT, UR30, 0x3, UPT ;  /* 0x000000031e00788c */ /* 0x000fcc000bf05270 */
[----:B------:R-:W-:-:S13]  /*56b0*/  PLOP3.LUT P1, PT, PT, PT, UP0, 0x80, 0x0 ;  /* 0x000000000000781c */ /* 0x000fda0003f2f008 */
[----:B------:R-:W-:Y:S05]  /*56c0*/  @!P1 BRA `(.L_x_37) ;  /* 0x0000000000049947 */ /* 0x000fea0003800000 */
[----:B------:R-:W-:Y:S01]  /*56d0*/  BPT.TRAP 0x1 ;  /* 0x000000040000795c */ /* 0x000fe20000300000 */
.L_x_37:
[----:B-----5:R1:W-:Y:S04]  /*56e0*/  STL [R1+0x9c], R0 ;  /* 0x00009c0001007387 */ /* 0x0203e80000100800 */
[----:B-1----:R-:W3:Y:S01]  /*56f0*/  LDL R0, [R1+0x74] ;  /* 0x0000740001007983 */ /* 0x002ee20000100800 */
[----:B------:R-:W-:-:S05]  /*5700*/  VOTEU.ANY UP0, P0 ;  /* 0x00000000003f7886 */ /* 0x000fca0000000100 */
[----:B------:R-:W-:-:S06]  /*5710*/  @UP0 UIADD3 UR6, UR19, UR5, URZ ;  /* 0x0000000513060290 */ /* 0x000fcc000fffe03f */
[----:B------:R-:W-:Y:S02]  /*5720*/  IMAD.U32 R24, RZ, RZ, UR6 ;  /* 0x00000006ff187e24 */ /* 0x000fe4000f8e00ff */
[----:B------:R-:W-:Y:S02]  /*5730*/  IMAD.U32 R27, RZ, RZ, UR6 ;  /* 0x00000006ff1b7e24 */ /* 0x000fe4000f8e00ff */
[----:B------:R-:W-:-:S05]  /*5740*/  @P0 IMAD.WIDE.U32 R24, R24, -0x33333333, RZ ;  /* 0xcccccccd18180825 */ /* 0x000fca00078e00ff */
[----:B------:R-:W-:-:S05]  /*5750*/  @P0 SHF.R.U32.HI R24, RZ, 0x2, R25 ;  /* 0x00000002ff180819 */ /* 0x000fca0000011619 */
[----:B------:R-:W-:-:S05]  /*5760*/  @P0 IMAD R24, R24, -0x5, R27 ;  /* 0xfffffffb18180824 */ /* 0x000fca00078e021b */
[----:B------:R-:W-:-:S05]  /*5770*/  @P0 LEA R24, R24, UR22, 0x3 ;  /* 0x0000001618180c11 */ /* 0x000fca000f8e18ff */
[----:B------:R-:W-:-:S05]  /*5780*/  @P0 VIADD R24, R24, 0x28 ;  /* 0x0000002818180836 */ /* 0x000fca0000000000 */
[----:B---3--:R-:W-:Y:S02]  /*5790*/  @P0 PRMT R24, R0, 0x654, R24 ;  /* 0x0000065400180816 */ /* 0x008fe40000000018 */
[----:B------:R1:W5:Y:S01]  /*57a0*/  LDL.LU R0, [R1+0x9c] ;  /* 0x00009c0001007983 */ /* 0x0003620000300800 */
[----:B------:R-:W-:Y:S01]  /*57b0*/  UISETP.GT.U32.AND UP0, UPT, UR15, 0x1, UPT ;  /* 0x000000010f00788c */ /* 0x000fe2000bf04070 */
[----:B------:R1:W-:Y:S05]  /*57c0*/  @P0 SYNCS.ARRIVE.TRANS64.RED.A1T0 RZ, [R24+URZ], RZ ;  /* 0x000000ff18ff09a7 */ /* 0x0003ea000810043f */
[----:B------:R-:W-:-:S13]  /*57d0*/  PLOP3.LUT P1, PT, PT, PT, UP0, 0x80, 0x0 ;  /* 0x000000000000781c */ /* 0x000fda0003f2f008 */
[----:B-1----:R-:W-:Y:S05]  /*57e0*/  @P1 BRA `(.L_x_36) ;  /* 0x0000000000041947 */ /* 0x002fea0003800000 */
[----:B------:R-:W-:Y:S01]  /*57f0*/  BPT.TRAP 0x1 ;  /* 0x000000040000795c */ /* 0x000fe20000300000 */
.L_x_36:
[----:B-----5:R1:W-:Y:S01]  /*5800*/  STL [R1+0x9c], R0 ;  /* 0x00009c0001007387 */ /* 0x0203e20000100800 */
[----:B------:R-:W-:Y:S01]  /*5810*/  IMAD.U32 R24, RZ, RZ, UR27 ;  /* 0x0000001bff187e24 */ /* 0x000fe2000f8e00ff */
[----:B------:R-:W-:Y:S01]  /*5820*/  UIADD3 UR5, UR29, UR5, URZ ;  /* 0x000000051d057290 */ /* 0x000fe2000fffe03f */
[----:B------:R-:W3:Y:S01]  /*5830*/  LDC R35, c[0x0][0x288] ;  /* 0x0000a200ff237b82 */ /* 0x000ee20000000800 */
[----:B-1----:R-:W4:Y:S02]  /*5840*/  LDL R0, [R1+0x88] ;  /* 0x0000880001007983 */ /* 0x002f240000100800 */
[----:B------:R-:W-:Y:S01]  /*5850*/  SHF.L.U32 R24, R24, 0x1f, RZ ;  /* 0x0000001f18187819 */ /* 0x000fe200000006ff */
[----:B------:R-:W-:Y:S02]  /*5860*/  UISETP.GT.U32.AND UP0, UPT, UR5, 0x4, UPT ;  /* 0x000000040500788c */ /* 0x000fe4000bf04070 */
[----:B------:R-:W-:Y:S01]  /*5870*/  UISETP.GE.U32.AND UP1, UPT, UR29, 0x5, UPT ;  /* 0x000000051d00788c */ /* 0x000fe2000bf26070 */
[----:B------:R-:W1:Y:S01]  /*5880*/  SYNCS.PHASECHK.TRANS64.TRYWAIT P1, [UR18+0x8], R24 ;  /* 0x00000818ff0075a7 */ /* 0x000e620008020152 */
[----:B------:R-:W-:-:S02]  /*5890*/  UISETP.LT.U32.AND UP0, UPT, UR29, 0x5, UP0 ;  /* 0x000000051d00788c */ /* 0x000fc40008701070 */
[----:B------:R-:W-:Y:S02]  /*58a0*/  UIMAD.WIDE.U32 UR6, UR5, -0x33333333, URZ ;  /* 0xcccccccd050678a5 */ /* 0x000fe4000f8e003f */
[----:B------:R-:W-:Y:S02]  /*58b0*/  USEL UR8, URZ, 0x1, !UP0 ;  /* 0x000000013f087887 */ /* 0x000fe4000c000000 */
[----:B------:R-:W-:Y:S01]  /*58c0*/  USHF.R.U32.HI UR6, URZ, 0x2, UR7 ;  /* 0x000000023f067899 */ /* 0x000fe20008011607 */
[----:B----4-:R-:W-:Y:S02]  /*58d0*/  IMAD.SHL.U32 R32, R0, 0x2, RZ ;  /* 0x0000000200207824 */ /* 0x010fe400078e00ff */
[----:B------:R4:W5:Y:S01]  /*58e0*/  LDL.LU R0, [R1+0x9c] ;  /* 0x00009c0001007983 */ /* 0x0009620000300800 */
[----:B------:R-:W-:Y:S02]  /*58f0*/  ULOP3.LUT UR4, UR4, UR8, URZ, 0x3c, !UPT ;  /* 0x0000000804047292 */ /* 0x000fe4000f8e3c3f */
[----:B------:R-:W-:Y:S01]  /*5900*/  UIMAD UR5, UR6, -0x5, UR5 ;  /* 0xfffffffb060578a4 */ /* 0x000fe2000f8e0205 */
[----:B------:R-:W-:Y:S01]  /*5910*/  SHF.R.S32.HI R33, RZ, 0x1f, R32 ;  /* 0x0000001fff217819 */ /* 0x000fe20000011420 */
[----:B------:R-:W-:Y:S01]  /*5920*/  @UP1 ULOP3.LUT UR4, UR4, 0x1, UR6, 0x78, !UPT ;  /* 0x0000000104041892 */ /* 0x000fe2000f8e7806 */
[----:B-1-3--:R-:W-:Y:S11]  /*5930*/  @!P1 BRA `(.L_x_38) ;  /* 0x000000a800c09947 */ /* 0x00aff60003800000 */
.L_x_325:
[----:B------:R3:W-:Y:S01]  /*5940*/  STL [R1+0xa4], R3 ;  /* 0x0000a40301007387 */ /* 0x0007e20000100800 */
[----:B------:R-:W-:Y:S01]  /*5950*/  ULDC.64 UR6, c[0x0][0x5d0] ;  /* 0x0001740000067ab9 */ /* 0x000fe20000000a00 */
[----:B------:R-:W-:Y:S02]  /*5960*/  ULDC UR8, c[0x0][0x284] ;  /* 0x0000a10000087ab9 */ /* 0x000fe40000000800 */
[----:B---3--:R-:W3:Y:S04]  /*5970*/  LDL.LU R3, [R1+0x84] ;  /* 0x0000840001037983 */ /* 0x008ee80000300800 */
[----:B------:R0:W-:Y:S04]  /*5980*/  STL [R1+0xa0], R2 ;  /* 0x0000a00201007387 */ /* 0x0001e80000100800 */
[----:B0-----:R-:W2:Y:S04]  /*5990*/  LDL R2, [R1+0x80] ;  /* 0x0000800001027983 */ /* 0x001ea80000100800 */
[----:B-----5:R0:W-:Y:S04]  /*59a0*/  STL [R1+0x9c], R0 ;  /* 0x00009c0001007387 */ /* 0x0201e80000100800 */
[----:B0-----:R-:W4:Y:S01]  /*59b0*/  LDL R0, [R1+0x70] ;  /* 0x0000700001007983 */ /* 0x001f220000100800 */
[----:B---3--:R-:W-:-:S03]  /*59c0*/  IMAD.SHL.U32 R37, R3, 0x100, RZ ;  /* 0x0000010003257824 */ /* 0x008fc600078e00ff */
[----:B------:R0:W5:Y:S01]  /*59d0*/  LDL.LU R3, [R1+0xa4] ;  /* 0x0000a40001037983 */ /* 0x0001620000300800 */
[----:B--2---:R-:W-:-:S03]  /*59e0*/  IMAD.SHL.U32 R34, R2, 0x40, RZ ;  /* 0x0000004002227824 */ /* 0x004fc600078e00ff */
[----:B------:R0:W5:Y:S01]  /*59f0*/  LDL.LU R2, [R1+0xa0] ;  /* 0x0000a00001027983 */ /* 0x0001620000300800 */
[----:B----4-:R-:W-:Y:S01]  /*5a00*/  SHF.R.S32.HI R38, RZ, 0x1f, R0 ;  /* 0x0000001fff267819 */ /* 0x010fe20000011400 */
[----:B-1----:R-:W-:-:S04]  /*5a10*/  IMAD.WIDE.U32 R24, R0, UR6, R32 ;  /* 0x0000000600187c25 */ /* 0x002fc8000f8e0020 */
[----:B------:R-:W-:-:S04]  /*5a20*/  IMAD R26, R38, UR6, RZ ;  /* 0x00000006261a7c24 */ /* 0x000fc8000f8e02ff */
[----:B------:R-:W-:Y:S02]  /*5a30*/  IMAD R27, R0, UR7, R26 ;  /* 0x00000007001b7c24 */ /* 0x000fe4000f8e021a */
[----:B------:R0:W5:Y:S01]  /*5a40*/  LDL.LU R0, [R1+0x9c] ;  /* 0x00009c0001007983 */ /* 0x0001620000300800 */
[----:B------:R-:W-:-:S04]  /*5a50*/  ISETP.GE.AND P1, PT, R34, UR8, PT ;  /* 0x0000000822007c0c */ /* 0x000fc8000bf26270 */
[C---:B------:R-:W-:Y:S02]  /*5a60*/  ISETP.GE.OR P1, PT, R37.reuse, R35, P1 ;  /* 0x000000232500720c */ /* 0x040fe40000f26670 */
[----:B------:R-:W-:Y:S02]  /*5a70*/  SHF.R.S32.HI R36, RZ, 0x1f, R37 ;  /* 0x0000001fff247819 */ /* 0x000fe40000011425 */
[----:B------:R-:W-:-:S04]  /*5a80*/  IADD3 R24, P2, R37, R24, RZ ;  /* 0x0000001825187210 */ /* 0x000fc80007f5e0ff */
[----:B------:R-:W-:-:S05]  /*5a90*/  IADD3.X R25, R36, R25, R27, P2, !PT ;  /* 0x0000001924197210 */ /* 0x000fca00017fe41b */
[----:B0-----:R-:W-:Y:S05]  /*5aa0*/  @P1 BRA `(.L_x_39) ;  /* 0x0000008c00d41947 */ /* 0x001fea0003800000 */
[----:B------:R0:W-:Y:S01]  /*5ab0*/  STL.64 [R1+0xa8], R4 ;  /* 0x0000a80401007387 */ /* 0x0001e20000100a00 */
[----:B------:R-:W1:Y:S01]  /*5ac0*/  LDC.64 R28, c[0x0][0x5c8] ;  /* 0x00017200ff1c7b82 */ /* 0x000e620000000a00 */
[----:B------:R-:W-:Y:S02]  /*5ad0*/  ULDC.64 UR6, c[0x0][0x5c0] ;  /* 0x0001700000067ab9 */ /* 0x000fe40000000a00 */
[----:B0-----:R-:W2:Y:S04]  /*5ae0*/  LDL.64 R4, [R1+0x90] ;  /* 0x0000900001047983 */ /* 0x001ea80000100a00 */
[----:B-----5:R0:W-:Y:S04]  /*5af0*/  STL [R1+0xa4], R3 ;  /* 0x0000a40301007387 */ /* 0x0201e80000100800 */
[----:B0-----:R-:W2:Y:S04]  /*5b00*/  LDL.LU R3, [R1+0x80] ;  /* 0x0000800001037983 */ /* 0x001ea80000300800 */
[----:B------:R0:W-:Y:S04]  /*5b10*/  STL [R1+0xa0], R2 ;  /* 0x0000a00201007387 */ /* 0x0001e80000100800 */
[----:B0-----:R-:W3:Y:S04]  /*5b20*/  LDL R2, [R1+0x88] ;  /* 0x0000880001027983 */ /* 0x001ee80000100800 */
[----:B------:R0:W-:Y:S04]  /*5b30*/  STL [R1+0x9c], R0 ;  /* 0x00009c0001007387 */ /* 0x0001e80000100800 */
[----:B0-----:R-:W4:Y:S01]  /*5b40*/  LDL R0, [R1+0x8c] ;  /* 0x00008c0001007983 */ /* 0x001f220000100800 */
[----:B--2---:R-:W-:-:S03]  /*5b50*/  IMAD.WIDE R30, R3, 0x40, R4 ;  /* 0x00000040031e7825 */ /* 0x004fc600078e0204 */
[----:B------:R0:W5:Y:S01]  /*5b60*/  LDL.LU.64 R4, [R1+0xa8] ;  /* 0x0000a80001047983 */ /* 0x0001620000300a00 */
[-C--:B-1----:R-:W-:Y:S02]  /*5b70*/  IMAD R26, R31, R28.reuse, RZ ;  /* 0x0000001c1f1a7224 */ /* 0x082fe400078e02ff */
[C---:B------:R-:W-:Y:S01]  /*5b80*/  IMAD.WIDE.U32 R24, R30.reuse, R28, R24 ;  /* 0x0000001c1e187225 */ /* 0x040fe200078e0018 */
[----:B------:R0:W5:Y:S03]  /*5b90*/  LDL.LU R3, [R1+0xa4] ;  /* 0x0000a40001037983 */ /* 0x0001660000300800 */
[----:B------:R-:W-:Y:S01]  /*5ba0*/  IMAD R27, R30, R29, R26 ;  /* 0x0000001d1e1b7224 */ /* 0x000fe200078e021a */
[----:B------:R-:W-:Y:S02]  /*5bb0*/  LEA R26, P1, R28, R24, 0x3 ;  /* 0x000000181c1a7211 */ /* 0x000fe400078218ff */
[----:B------:R-:W-:Y:S01]  /*5bc0*/  IADD3 R24, P2, R24, UR6, RZ ;  /* 0x0000000618187c10 */ /* 0x000fe2000ff5e0ff */
[----:B------:R-:W-:Y:S01]  /*5bd0*/  IMAD.IADD R27, R25, 0x1, R27 ;  /* 0x00000001191b7824 */ /* 0x000fe200078e021b */
[----:B------:R-:W-:-:S04]  /*5be0*/  IADD3 R26, P4, R26, UR6, RZ ;  /* 0x000000061a1a7c10 */ /* 0x000fc8000ff9e0ff */
[----:B------:R-:W-:Y:S01]  /*5bf0*/  LEA.HI.X R29, R28, R27, R29, 0x3, P1 ;  /* 0x0000001b1c1d7211 */ /* 0x000fe200008f1c1d */
[----:B---3--:R-:W-:Y:S01]  /*5c00*/  IMAD R28, R2, -0x2, R35 ;  /* 0xfffffffe021c7824 */ /* 0x008fe200078e0223 */
[----:B------:R-:W-:Y:S01]  /*5c10*/  FSETP.NEU.AND P1, PT, RZ, UR31, PT ;  /* 0x0000001fff007c0b */ /* 0x000fe2000bf2d000 */
[----:B------:R0:W5:Y:S01]  /*5c20*/  LDL.LU R2, [R1+0xa0] ;  /* 0x0000a00001027983 */ /* 0x0001620000300800 */
[----:B------:R-:W-:Y:S01]  /*5c30*/  IADD3.X R25, R27, UR7, RZ, P2, !PT ;  /* 0x000000071b197c10 */ /* 0x000fe200097fe4ff */
[----:B------:R-:W-:Y:S01]  /*5c40*/  BSSY B0, `(.L_x_39) ;  /* 0x00008db000007945 */ /* 0x000fe20003800000 */
[----:B------:R-:W-:Y:S01]  /*5c50*/  IADD3.X R27, R29, UR7, RZ, P4, !PT ;  /* 0x000000071d1b7c10 */ /* 0x000fe2000a7fe4ff */
[----:B----4-:R-:W-:Y:S02]  /*5c60*/  IMAD.IADD R39, R0, 0x1, -R34 ;  /* 0x0000000100277824 */ /* 0x010fe400078e0a22 */
[----:B------:R0:W5:Y:S01]  /*5c70*/  LDL.LU R0, [R1+0x9c] ;  /* 0x00009c0001007983 */ /* 0x0001620000300800 */
[----:B------:R-:W-:-:S05]  /*5c80*/  IMAD.IADD R34, R28, 0x1, -R37 ;  /* 0x000000011c227824 */ /* 0x000fca00078e0a25 */
[----:B------:R-:W-:Y:S05]  /*5c90*/  @!P1 BRA `(.L_x_40) ;  /* 0x0000006800dc9947 */ /* 0x000fea0003800000 */
[----:B-----5:R1:W-:Y:S01]  /*5ca0*/  STL [R1+0x9c], R0 ;  /* 0x00009c0001007387 */ /* 0x0203e20000100800 */
[----:B------:R-:W-:Y:S01]  /*5cb0*/  ULDC.64 UR6, c[0x0][0x5b8] ;  /* 0x00016e0000067ab9 */ /* 0x000fe20000000a00 */
[----:B------:R-:W-:Y:S02]  /*5cc0*/  ULDC.64 UR8, c[0x0][0x5a8] ;  /* 0x00016a0000087ab9 */ /* 0x000fe40000000a00 */
[----:B-1----:R-:W2:Y:S01]  /*5cd0*/  LDL.LU R0, [R1+0x70] ;  /* 0x0000700001007983 */ /* 0x002ea20000300800 */
[----:B------:R-:W-:Y:S01]  /*5ce0*/  IMAD R28, R38, UR6, RZ ;  /* 0x00000006261c7c24 */ /* 0x000fe2000f8e02ff */
[----:B------:R-:W-:Y:S01]  /*5cf0*/  BSSY B1, `(.L_x_41) ;  /* 0x0000011000017945 */ /* 0x000fe20003800000 */
[----:B--2---:R-:W-:-:S04]  /*5d00*/  IMAD.WIDE.U32 R32, R0, UR6, R32 ;  /* 0x0000000600207c25 */ /* 0x004fc8000f8e0020 */
[----:B------:R-:W-:Y:S01]  /*5d10*/  IMAD R29, R0, UR7, R28 ;  /* 0x00000007001d7c24 */ /* 0x000fe2000f8e021c */
[----:B------:R-:W-:Y:S01]  /*5d20*/  IADD3 R32, P1, R37, R32, RZ ;  /* 0x0000002025207210 */ /* 0x000fe20007f3e0ff */
[----:B------:R1:W5:Y:S01]  /*5d30*/  LDL.LU R0, [R1+0x9c] ;  /* 0x00009c0001007983 */ /* 0x0003620000300800 */
[----:B------:R-:W-:Y:S02]  /*5d40*/  ULDC.64 UR6, c[0x0][0x5b0] ;  /* 0x00016c0000067ab9 */ /* 0x000fe40000000a00 */
[----:B------:R-:W-:Y:S01]  /*5d50*/  IADD3.X R33, R36, R33, R29, P1, !PT ;  /* 0x0000002124217210 */ /* 0x000fe20000ffe41d */
[----:B------:R-:W-:Y:S01]  /*5d60*/  IMAD R35, R31, UR6, RZ ;  /* 0x000000061f237c24 */ /* 0x000fe2000f8e02ff */
[----:B------:R-:W-:Y:S01]  /*5d70*/  ISETP.GE.AND P1, PT, R39, 0x1, PT ;  /* 0x000000012700780c */ /* 0x000fe20003f26270 */
[----:B------:R-:W-:-:S03]  /*5d80*/  IMAD.WIDE.U32 R28, R30, UR6, R32 ;  /* 0x000000061e1c7c25 */ /* 0x000fc6000f8e0020 */
[----:B------:R-:W-:Y:S01]  /*5d90*/  ISETP.LT.OR P5, PT, R34, 0x1, !P1 ;  /* 0x000000012200780c */ /* 0x000fe20004fa1670 */
[----:B------:R-:W-:Y:S01]  /*5da0*/  IMAD R35, R30, UR7, R35 ;  /* 0x000000071e237c24 */ /* 0x000fe2000f8e0223 */
[----:B------:R-:W-:-:S04]  /*5db0*/  IADD3 R28, P2, R28, UR8, RZ ;  /* 0x000000081c1c7c10 */ /* 0x000fc8000ff5e0ff */
[--C-:B------:R-:W-:Y:S02]  /*5dc0*/  IADD3.X R29, R29, UR9, R35.reuse, P2, !PT ;  /* 0x000000091d1d7c10 */ /* 0x100fe400097fe423 */
[----:B------:R-:W-:-:S05]  /*5dd0*/  PRMT R35, RZ, 0x7610, R35 ;  /* 0x00007610ff237816 */ /* 0x000fca0000000023 */
[----:B-1----:R-:W-:Y:S05]  /*5de0*/  @P5 BRA `(.L_x_42) ;  /* 0x0000000000045947 */ /* 0x002fea0003800000 */
[----:B------:R1:W5:Y:S02]  /*5df0*/  LDG.E.U8 R35, desc[UR20][R28.64] ;  /* 0x000000141c237981 */ /* 0x000364000c1e1100 */
.L_x_42:
[----:B------:R-:W-:Y:S05]  /*5e00*/  BSYNC B1 ;  /* 0x0000000000017941 */ /* 0x000fea0003800000 */
.L_x_41:
[----:B-----5:R-:W-:Y:S01]  /*5e10*/  LOP3.LUT R35, R35, 0xff, RZ, 0xc0, !PT ;  /* 0x000000ff23237812 */ /* 0x020fe200078ec0ff */
[----:B------:R-:W-:Y:S01]  /*5e20*/  BSSY B1, `(.L_x_43) ;  /* 0x000000b000017945 */ /* 0x000fe20003800000 */
[----:B------:R-:W-:Y:S02]  /*5e30*/  ISETP.LT.OR P4, PT, R34, 0x2, !P1 ;  /* 0x000000022200780c */ /* 0x000fe40004f81670 */
[----:B------:R-:W-:-:S05]  /*5e40*/  F2FP.F16.E4M3.UNPACK_B R35, R35 ;  /* 0x00000023ff23723e */ /* 0x000fca00020006ff */
[----:B------:R-:W-:-:S05]  /*5e50*/  HADD2.F32 R35, -RZ, R35.H0_H0 ;  /* 0x20000023ff237230 */ /* 0x000fca0000004100 */
[----:B------:R-:W-:-:S04]  /*5e60*/  FMUL R35, R35, UR31 ;  /* 0x0000001f23237c20 */ /* 0x000fc80008400000 */
[----:B------:R-:W-:-:S05]  /*5e70*/  FFMA R35, R228, UR32, R35 ;  /* 0x00000020e4237c23 */ /* 0x000fca0008000023 */
[----:B------:R-:W-:Y:S02]  /*5e80*/  F2FP.SATFINITE.E4M3.F32.PACK_AB_MERGE_C R37, RZ, R35, RZ ;  /* 0x00000023ff25723e */ /* 0x000fe400048070ff */
[----:B------:R-:W-:-:S03]  /*5e90*/  PRMT R35, RZ, 0x7610, R35 ;  /* 0x00007610ff237816 */ /* 0x000fc60000000023 */
[----:B------:R2:W-:Y:S01]  /*5ea0*/  @!P5 STG.E.U8 desc[UR20][R24.64], R37 ;  /* 0x000000251800d986 */ /* 0x0005e2000c101114 */
[----:B------:R-:W-:Y:S05]  /*5eb0*/  @P4 BRA `(.L_x_44) ;  /* 0x0000000000044947 */ /* 0x000fea0003800000 */
[----:B------:R3:W5:Y:S02]  /*5ec0*/  LDG.E.U8 R35, desc[UR20][R28.64+0x1] ;  /* 0x000001141c237981 */ /* 0x000764000c1e1100 */
.L_x_44:
[----:B------:R-:W-:Y:S05]  /*5ed0*/  BSYNC B1 ;  /* 0x0000000000017941 */ /* 0x000fea0003800000 */
.L_x_43:
[----:B-----5:R-:W-:Y:S01]  /*5ee0*/  LOP3.LUT R35, R35, 0xff, RZ, 0xc0, !PT ;  /* 0x000000ff23237812 */ /* 0x020fe200078ec0ff */
[----:B------:R-:W-:Y:S01]  /*5ef0*/  BSSY B1, `(.L_x_45) ;  /* 0x0000013000017945 */ /* 0x000fe20003800000 */
[----:B--2---:R-:W-:Y:S02]  /*5f00*/  IADD3 R37, P2, R30, 0x8, RZ ;  /* 0x000000081e257810 */ /* 0x004fe40007f5e0ff */
[----:B------:R-:W-:-:S03]  /*5f10*/  F2FP.F16.E4M3.UNPACK_B R35, R35 ;  /* 0x00000023ff23723e */ /* 0x000fc600020006ff */
[----:B------:R-:W-:Y:S01]  /*5f20*/  IMAD.X R31, RZ, RZ, R31, P2 ;  /* 0x000000ffff1f7224 */ /* 0x000fe200010e061f */
[----:B------:R-:W-:Y:S01]  /*5f30*/  ISETP.GE.AND P2, PT, R39, 0x9, PT ;  /* 0x000000092700780c */ /* 0x000fe20003f46270 */
[----:B------:R-:W-:Y:S02]  /*5f40*/  HADD2.F32 R35, -RZ, R35.H0_H0 ;  /* 0x20000023ff237230 */ /* 0x000fe40000004100 */
[----:B------:R-:W-:Y:S01]  /*5f50*/  IMAD R36, R31, UR6, RZ ;  /* 0x000000061f247c24 */ /* 0x000fe2000f8e02ff */
[----:B------:R-:W-:Y:S01]  /*5f60*/  ISETP.LT.OR P5, PT, R34, 0x1, !P2 ;  /* 0x000000012200780c */ /* 0x000fe200057a1670 */
[----:B------:R-:W-:-:S04]  /*5f70*/  IMAD.WIDE.U32 R32, R37, UR6, R32 ;  /* 0x0000000625207c25 */ /* 0x000fc8000f8e0020 */
[----:B------:R-:W-:Y:S01]  /*5f80*/  FMUL R30, R35, UR31 ;  /* 0x0000001f231e7c20 */ /* 0x000fe20008400000 */
[----:B------:R-:W-:-:S03]  /*5f90*/  IMAD R37, R37, UR7, R36 ;  /* 0x0000000725257c24 */ /* 0x000fc6000f8e0224 */
[----:B------:R-:W-:Y:S01]  /*5fa0*/  FFMA R227, R227, UR32, R30 ;  /* 0x00000020e3e37c23 */ /* 0x000fe2000800001e */
[----:B------:R-:W-:Y:S02]  /*5fb0*/  IADD3 R30, P6, R32, UR8, RZ ;  /* 0x00000008201e7c10 */ /* 0x000fe4000ffde0ff */
[----:B------:R-:W-:Y:S02]  /*5fc0*/  PRMT R32, RZ, 0x7610, R32 ;  /* 0x00007610ff207816 */ /* 0x000fe40000000020 */
[----:B------:R-:W-:Y:S02]  /*5fd0*/  F2FP.SATFINITE.E4M3.F32.PACK_AB_MERGE_C R227, RZ, R227, RZ ;  /* 0x000000e3ffe3723e */ /* 0x000fe400048070ff */
[----:B------:R-:W-:-:S03]  /*5fe0*/  IADD3.X R31, R33, UR9, R37, P6, !PT ;  /* 0x00000009211f7c10 */ /* 0x000fc6000b7fe425 */
[----:B------:R2:W-:Y:S01]  /*5ff0*/  @!P4 STG.E.U8 desc[UR20][R24.64+0x1], R227 ;  /* 0x000001e31800c986 */ /* 0x0005e2000c101114 */
[----:B------:R-:W-:Y:S05]  /*6000*/  @P5 BRA `(.L_x_46) ;  /* 0x0000000000045947 */ /* 0x000fea0003800000 */
[----:B------:R4:W5:Y:S02]  /*6010*/  LDG.E.U8 R32, desc[UR20][R30.64] ;  /* 0x000000141e207981 */ /* 0x000964000c1e1100 */
.L_x_46:
[----:B------:R-:W-:Y:S05]  /*6020*/  BSYNC B1 ;  /* 0x0000000000017941 */ /* 0x000fea0003800000 */
.L_x_45:
[----:B-----5:R-:W-:Y:S01]  /*6030*/  LOP3.LUT R32, R32, 0xff, RZ, 0xc0, !PT ;  /* 0x000000ff20207812 */ /* 0x020fe200078ec0ff */
[----:B------:R-:W-:Y:S01]  /*6040*/  BSSY B1, `(.L_x_47) ;  /* 0x000000b000017945 */ /* 0x000fe20003800000 */
[----:B------:R-:W-:Y:S02]  /*6050*/  ISETP.LT.OR P4, PT, R34, 0x2, !P2 ;  /* 0x000000022200780c */ /* 0x000fe40005781670 */
[----:B------:R-:W-:-:S05]  /*6060*/  F2FP.F16.E4M3.UNPACK_B R32, R32 ;  /* 0x00000020ff20723e */ /* 0x000fca00020006ff */
[----:B------:R-:W-:-:S05]  /*6070*/  HADD2.F32 R32, -RZ, R32.H0_H0 ;  /* 0x20000020ff207230 */ /* 0x000fca0000004100 */
[----:B------:R-:W-:Y:S01]  /*6080*/  FMUL R33, R32, UR31 ;  /* 0x0000001f20217c20 */ /* 0x000fe20008400000 */
[----:B------:R-:W-:-:S03]  /*6090*/  PRMT R32, RZ, 0x7610, R32 ;  /* 0x00007610ff207816 */ /* 0x000fc60000000020 */
[----:B------:R-:W-:-:S05]  /*60a0*/  FFMA R33, R226, UR32, R33 ;  /* 0x00000020e2217c23 */ /* 0x000fca0008000021 */
[----:B------:R-:W-:-:S05]  /*60b0*/  F2FP.SATFINITE.E4M3.F32.PACK_AB_MERGE_C R33, RZ, R33, RZ ;  /* 0x00000021ff21723e */ /* 0x000fca00048070ff */
[----:B------:R0:W-:Y:S01]  /*60c0*/  @!P5 STG.E.U8 desc[UR20][R26.64], R33 ;  /* 0x000000211a00d986 */ /* 0x0001e2000c101114 */
[----:B------:R-:W-:Y:S05]  /*60d0*/  @P4 BRA `(.L_x_48) ;  /* 0x0000000000044947 */ /* 0x000fea0003800000 */
[----:B------:R0:W5:Y:S02]  /*60e0*/  LDG.E.U8 R32, desc[UR20][R30.64+0x1] ;  /* 0x000001141e207981 */ /* 0x000164000c1e1100 */
.L_x_48:
[----:B------:R-:W-:Y:S05]  /*60f0*/  BSYNC B1 ;  /* 0x0000000000017941 */ /* 0x000fea0003800000 */
.L_x_47:
[----:B-----5:R-:W-:Y:S01]  /*6100*/  LOP3.LUT R32, R32, 0xff, RZ, 0xc0, !PT ;  /* 0x000000ff20207812 */ /* 0x020fe200078ec0ff */
[----:B------:R-:W-:Y:S01]  /*6110*/  BSSY B1, `(.L_x_49) ;  /* 0x000000b000017945 */ /* 0x000fe20003800000 */
[----:B------:R-:W-:Y:S02]  /*6120*/  ISETP.LT.OR P5, PT, R34, 0x9, !P1 ;  /* 0x000000092200780c */ /* 0x000fe40004fa1670 */
[----:B------:R-:W-:-:S05]  /*6130*/  F2FP.F16.E4M3.UNPACK_B R32, R32 ;  /* 0x00000020ff20723e */ /* 0x000fca00020006ff */
[----:B------:R-:W-:-:S05]  /*6140*/  HADD2.F32 R32, -RZ, R32.H0_H0 ;  /* 0x20000020ff207230 */ /* 0x000fca0000004100 */
[----:B------:R-:W-:-:S04]  /*6150*/  FMUL R32, R32, UR31 ;  /* 0x0000001f20207c20 */ /* 0x000fc80008400000 */
[----:B------:R-:W-:-:S05]  /*6160*/  FFMA R32, R225, UR32, R32 ;  /* 0x00000020e1207c23 */ /* 0x000fca0008000020 */
[----:B0-----:R-:W-:Y:S02]  /*6170*/  F2FP.SATFINITE.E4M3.F32.PACK_AB_MERGE_C R33, RZ, R32, RZ ;  /* 0x00000020ff21723e */ /* 0x001fe400048070ff */
[----:B------:R-:W-:-:S03]  /*6180*/  PRMT R32, RZ, 0x7610, R32 ;  /* 0x00007610ff207816 */ /* 0x000fc60000000020 */
[----:B------:R0:W-:Y:S01]  /*6190*/  @!P4 STG.E.U8 desc[UR20][R26.64+0x1], R33 ;  /* 0x000001211a00c986 */ /* 0x0001e2000c101114 */
[----:B------:R-:W-:Y:S05]  /*61a0*/  @P5 BRA `(.L_x_50) ;  /* 0x0000000000045947 */ /* 0x000fea0003800000 */
[----:B------:R0:W5:Y:S02]  /*61b0*/  LDG.E.U8 R32, desc[UR20][R28.64+0x8] ;  /* 0x000008141c207981 */ /* 0x000164000c1e1100 */
.L_x_50:
[----:B------:R-:W-:Y:S05]  /*61c0*/  BSYNC B1 ;  /* 0x0000000000017941 */ /* 0x000fea0003800000 */
.L_x_49:
[----:B-----5:R-:W-:Y:S01]  /*61d0*/  LOP3.LUT R32, R32, 0xff, RZ, 0xc0, !PT ;  /* 0x000000ff20207812 */ /* 0x020fe200078ec0ff */
[----:B------:R-:W-:Y:S01]  /*61e0*/  BSSY B1, `(.L_x_51) ;  /* 0x000000b000017945 */ /* 0x000fe20003800000 */
[----:B------:R-:W-:Y:S02]  /*61f0*/  ISETP.LT.OR P4, PT, R34, 0xa, !P1 ;  /* 0x0000000a2200780c */ /* 0x000fe40004f81670 */
[----:B------:R-:W-:-:S05]  /*6200*/  F2FP.F16.E4M3.UNPACK_B R32, R32 ;  /* 0x00000020ff20723e */ /* 0x000fca00020006ff */
[----:B------:R-:W-:-:S05]  /*6210*/  HADD2.F32 R32, -RZ, R32.H0_H0 ;  /* 0x20000020ff207230 */ /* 0x000fca0000004100 */
[----:B0-----:R-:W-:Y:S01]  /*6220*/  FMUL R33, R32, UR31 ;  /* 0x0000001f20217c20 */ /* 0x001fe20008400000 */
[----:B------:R-:W-:-:S03]  /*6230*/  PRMT R32, RZ, 0x7610, R32 ;  /* 0x00007610ff207816 */ /* 0x000fc60000000020 */
[----:B------:R-:W-:-:S05]  /*6240*/  FFMA R33, R224, UR32, R33 ;  /* 0x00000020e0217c23 */ /* 0x000fca0008000021 */
[----:B------:R-:W-:-:S05]  /*6250*/  F2FP.SATFINITE.E4M3.F32.PACK_AB_MERGE_C R33, RZ, R33, RZ ;  /* 0x00000021ff21723e */ /* 0x000fca00048070ff */
[----:B------:R0:W-:Y:S01]  /*6260*/  @!P5 STG.E.U8 desc[UR20][R24.64+0x8], R33 ;  /* 0x000008211800d986 */ /* 0x0001e2000c101114 */
[----:B------:R-:W-:Y:S05]  /*6270*/  @P4 BRA `(.L_x_52) ;  /* 0x0000000000044947 */ /* 0x000fea0003800000 */
[----:B------:R0:W5:Y:S02]  /*6280*/  LDG.E.U8 R32, desc[UR20][R28.64+0x9] ;  /* 0x000009141c207981 */ /* 0x000164000c1e1100 */
.L_x_52:
[----:B------:R-:W-:Y:S05]  /*6290*/  BSYNC B1 ;  /* 0x0000000000017941 */ /* 0x000fea0003800000 */
.L_x_51:
        /* <DEDUP_REMOVED lines=12> */
.L_x_54:
[----:B------:R-:W-:Y:S05]  /*6360*/  BSYNC B1 ;  /* 0x0000000000017941 */ /* 0x000fea0003800000 */
.L_x_53:
        /* <DEDUP_REMOVED lines=12> */
.L_x_56:
[----:B------:R-:W-:Y:S05]  /*6430*/  BSYNC B1 ;  /* 0x0000000000017941 */ /* 0x000fea0003800000 */
.L_x_55:
        /* <DEDUP_REMOVED lines=12> */
.L_x_58:
[----:B------:R-:W-:Y:S05]  /*6500*/  BSYNC B1 ;  /* 0x0000000000017941 */ /* 0x000fea0003800000 */
.L_x_57:
        /* <DEDUP_REMOVED lines=12> */
.L_x_60:
[----:B------:R-:W-:Y:S05]  /*65d0*/  BSYNC B1 ;  /* 0x0000000000017941 */ /* 0x000fea0003800000 */
.L_x_59:
        /* <DEDUP_REMOVED lines=12> */
.L_x_62:
[----:B------:R-:W-:Y:S05]  /*66a0*/  BSYNC B1 ;  /* 0x0000000000017941 */ /* 0x000fea0003800000 */
.L_x_61:
        /* <DEDUP_REMOVED lines=12> */
.L_x_64:
[----:B------:R-:W-:Y:S05]  /*6770*/  BSYNC B1 ;  /* 0x0000000000017941 */ /* 0x000fea0003800000 */
.L_x_63:
        /* <DEDUP_REMOVED lines=12> */
.L_x_66:
[----:B------:R-:W-:Y:S05]  /*6840*/  BSYNC B1 ;  /* 0x0000000000017941 */ /* 0x000fea0003800000 */
.L_x_65:
        /* <DEDUP_REMOVED lines=12> */
.L_x_68:
[----:B------:R-:W-:Y:S05]  /*6910*/  BSYNC B1 ;  /* 0x0000000000017941 */ /* 0x000fea0003800000 */
.L_x_67:
        /* <DEDUP_REMOVED lines=12> */
.L_x_70:
[----:B------:R-:W-:Y:S05]  /*69e0*/  BSYNC B1 ;  /* 0x0000000000017941 */ /* 0x000fea0003800000 */
.L_x_69:
        /* <DEDUP_REMOVED lines=12> */
.L_x_72:
[----:B------:R-:W-:Y:S05]  /*6ab0*/  BSYNC B1 ;  /* 0x0000000000017941 */ /* 0x000fea0003800000 */
.L_x_71:
        /* <DEDUP_REMOVED lines=12> */
.L_x_74:
[----:B------:R-:W-:Y:S05]  /*6b80*/  BSYNC B1 ;  /* 0x0000000000017941 */ /* 0x000fea0003800000 */
.L_x_73:
        /* <DEDUP_REMOVED lines=12> */
.L_x_76:
[----:B------:R-:W-:Y:S05]  /*6c50*/  BSYNC B1 ;  /* 0x0000000000017941 */ /* 0x000fea0003800000 */
.L_x_75:
        /* <DEDUP_REMOVED lines=12> */
.L_x_78:
[----:B------:R-:W-:Y:S05]  /*6d20*/  BSYNC B1 ;  /* 0x0000000000017941 */ /* 0x000fea0003800000 */
.L_x_77:
        /* <DEDUP_REMOVED lines=12> */
.L_x_80:
[----:B------:R-:W-:Y:S05]  /*6df0*/  BSYNC B1 ;  /* 0x0000000000017941 */ /* 0x000fea0003800000 */
.L_x_79:
        /* <DEDUP_REMOVED lines=12> */
.L_x_82:
[----:B------:R-:W-:Y:S05]  /*6ec0*/  BSYNC B1 ;  /* 0x0000000000017941 */ /* 0x000fea0003800000 */
.L_x_81:
        /* <DEDUP_REMOVED lines=12> */
.L_x_84:
[----:B------:R-:W-:Y:S05]  /*6f90*/  BSYNC B1 ;  /* 0x0000000000017941 */ /* 0x000fea0003800000 */
.L_x_83:
        /* <DEDUP_REMOVED lines=12> */
.L_x_86:
[----:B------:R-:W-:Y:S05]  /*7060*/  BSYNC B1 ;  /* 0x0000000000017941 */ /* 0x000fea0003800000 */
.L_x_85:
        /* <DEDUP_REMOVED lines=12> */
.L_x_88:
[----:B------:R-:W-:Y:S05]  /*7130*/  BSYNC B1 ;  /* 0x0000000000017941 */ /* 0x000fea0003800000 */
.L_x_87:
        /* <DEDUP_REMOVED lines=12> */
.L_x_90:
[----:B------:R-:W-:Y:S05]  /*7200*/  BSYNC B1 ;  /* 0x0000000000017941 */ /* 0x000fea0003800000 */
.L_x_89:
        /* <DEDUP_REMOVED lines=12> */
.L_x_92:
[----:B------:R-:W-:Y:S05]  /*72d0*/  BSYNC B1 ;  /* 0x0000000000017941 */ /* 0x000fea0003800000 */
.L_x_91:
        /* <DEDUP_REMOVED lines=12> */
.L_x_94:
[----:B------:R-:W-:Y:S05]  /*73a0*/  BSYNC B1 ;  /* 0x0000000000017941 */ /* 0x000fea0003800000 */
.L_x_93:
        /* <DEDUP_REMOVED lines=12> */
.L_x_96:
[----:B------:R-:W-:Y:S05]  /*7470*/  BSYNC B1 ;  /* 0x0000000000017941 */ /* 0x000fea0003800000 */
.L_x_95:
        /* <DEDUP_REMOVED lines=12> */
.L_x_98:
[----:B------:R-:W-:Y:S05]  /*7540*/  BSYNC B1 ;  /* 0x0000000000017941 */ /* 0x000fea0003800000 */
.L_x_97:
        /* <DEDUP_REMOVED lines=12> */
.L_x_100:
[----:B------:R-:W-:Y:S05]  /*7610*/  BSYNC B1 ;  /* 0x0000000000017941 */ /* 0x000fea0003800000 */
.L_x_99:
        /* <DEDUP_REMOVED lines=12> */
.L_x_102:
[----:B------:R-:W-:Y:S05]  /*76e0*/  BSYNC B1 ;  /* 0x0000000000017941 */ /* 0x000fea0003800000 */
.L_x_101:
        /* <DEDUP_REMOVED lines=12> */
.L_x_104:
[----:B------:R-:W-:Y:S05]  /*77b0*/  BSYNC B1 ;  /* 0x0000000000017941 */ /* 0x000fea0003800000 */
.L_x_103:
        /* <DEDUP_REMOVED lines=12> */
.L_x_106:
[----:B------:R-:W-:Y:S05]  /*7880*/  BSYNC B1 ;  /* 0x0000000000017941 */ /* 0x000fea0003800000 */
.L_x_105:
        /* <DEDUP_REMOVED lines=12> */
.L_x_108:
[----:B------:R-:W-:Y:S05]  /*7950*/  BSYNC B1 ;  /* 0x0000000000017941 */ /* 0x000fea0003800000 */
.L_x_107:
        /* <DEDUP_REMOVED lines=12> */
.L_x_110:
[----:B------:R-:W-:Y:S05]  /*7a20*/  BSYNC B1 ;  /* 0x0000000000017941 */ /* 0x000fea0003800000 */
.L_x_109:
        /* <DEDUP_REMOVED lines=12> */
.L_x_112:
[----:B------:R-:W-:Y:S05]  /*7af0*/  BSYNC B1 ;  /* 0x0000000000017941 */ /* 0x000fea0003800000 */
.L_x_111:
        /* <DEDUP_REMOVED lines=12> */
.L_x_114:
[----:B------:R-:W-:Y:S05]  /*7bc0*/  BSYNC B1 ;  /* 0x0000000000017941 */ /* 0x000fea0003800000 */
.L_x_113:
        /* <DEDUP_REMOVED lines=12> */
.L_x_116:
[----:B------:R-:W-:Y:S05]  /*7c90*/  BSYNC B1 ;  /* 0x0000000000017941 */ /* 0x000fea0003800000 */
.L_x_115:
        /* <DEDUP_REMOVED lines=12> */
.L_x_118:
[----:B------:R-:W-:Y:S05]  /*7d60*/  BSYNC B1 ;  /* 0x0000000000017941 */ /* 0x000fea0003800000 */
.L_x_117:
        /* <DEDUP_REMOVED lines=12> */
.L_x_120:
[----:B------:R-:W-:Y:S05]  /*7e30*/  BSYNC B1 ;  /* 0x0000000000017941 */ /* 0x000fea0003800000 */
.L_x_119:
        /* <DEDUP_REMOVED lines=12> */
.L_x_122:
[----:B------:R-:W-:Y:S05]  /*7f00*/  BSYNC B1 ;  /* 0x0000000000017941 */ /* 0x000fea0003800000 */
.L_x_121:
        /* <DEDUP_REMOVED lines=12> */
.L_x_124:
[----:B------:R-:W-:Y:S05]  /*7fd0*/  BSYNC B1 ;  /* 0x0000000000017941 */ /* 0x000fea0003800000 */
.L_x_123:
        /* <DEDUP_REMOVED lines=12> */
.L_x_126:
[----:B------:R-:W-:Y:S05]  /*80a0*/  BSYNC B1 ;  /* 0x0000000000017941 */ /* 0x000fea0003800000 */
.L_x_125:
        /* <DEDUP_REMOVED lines=12> */
.L_x_128:
[----:B------:R-:W-:Y:S05]  /*8170*/  BSYNC B1 ;  /* 0x0000000000017941 */ /* 0x000fea0003800000 */
.L_x_127:
        /* <DEDUP_REMOVED lines=12> */
.L_x_130:
[----:B------:R-:W-:Y:S05]  /*8240*/  BSYNC B1 ;  /* 0x0000000000017941 */ /* 0x000fea0003800000 */
.L_x_129:
        /* <DEDUP_REMOVED lines=12> */
.L_x_132:
[----:B------:R-:W-:Y:S05]  /*8310*/  BSYNC B1 ;  /* 0x0000000000017941 */ /* 0x000fea0003800000 */
.L_x_131:
        /* <DEDUP_REMOVED lines=12> */
.L_x_134:
[----:B------:R-:W-:Y:S05]  /*83e0*/  BSYNC B1 ;  /* 0x0000000000017941 */ /* 0x000fea0003800000 */
.L_x_133:
        /* <DEDUP_REMOVED lines=12> */
.L_x_136:
[----:B------:R-:W-:Y:S05]  /*84b0*/  BSYNC B1 ;  /* 0x0000000000017941 */ /* 0x000fea0003800000 */
.L_x_135:
        /* <DEDUP_REMOVED lines=12> */
.L_x_138:
[----:B------:R-:W-:Y:S05]  /*8580*/  BSYNC B1 ;  /* 0x0000000000017941 */ /* 0x000fea0003800000 */
.L_x_137:
        /* <DEDUP_REMOVED lines=12> */
.L_x_140:
[----:B------:R-:W-:Y:S05]  /*8650*/  BSYNC B1 ;  /* 0x0000000000017941 */ /* 0x000fea0003800000 */
.L_x_139:
        /* <DEDUP_REMOVED lines=12> */
.L_x_142:
[----:B------:R-:W-:Y:S05]  /*8720*/  BSYNC B1 ;  /* 0x0000000000017941 */ /* 0x000fea0003800000 */
.L_x_141:
        /* <DEDUP_REMOVED lines=12> */
.L_x_144:
[----:B------:R-:W-:Y:S05]  /*87f0*/  BSYNC B1 ;  /* 0x0000000000017941 */ /* 0x000fea0003800000 */
.L_x_143:
        /* <DEDUP_REMOVED lines=12> */
.L_x_146:
[----:B------:R-:W-:Y:S05]  /*88c0*/  BSYNC B1 ;  /* 0x0000000000017941 */ /* 0x000fea0003800000 */
.L_x_145:
        /* <DEDUP_REMOVED lines=12> */
.L_x_148:
[----:B------:R-:W-:Y:S05]  /*8990*/  BSYNC B1 ;  /* 0x0000000000017941 */ /* 0x000fea0003800000 */
.L_x_147:
        /* <DEDUP_REMOVED lines=12> */
.L_x_150:
[----:B------:R-:W-:Y:S05]  /*8a60*/  BSYNC B1 ;  /* 0x0000000000017941 */ /* 0x000fea0003800000 */
.L_x_149:
        /* <DEDUP_REMOVED lines=12> */
.L_x_152:
[----:B------:R-:W-:Y:S05]  /*8b30*/  BSYNC B1 ;  /* 0x0000000000017941 */ /* 0x000fea0003800000 */
.L_x_151:
        /* <DEDUP_REMOVED lines=12> */
.L_x_154:
[----:B------:R-:W-:Y:S05]  /*8c00*/  BSYNC B1 ;  /* 0x0000000000017941 */ /* 0x000fea0003800000 */
.L_x_153:
        /* <DEDUP_REMOVED lines=12> */
.L_x_156:
[----:B------:R-:W-:Y:S05]  /*8cd0*/  BSYNC B1 ;  /* 0x0000000000017941 */ /* 0x000fea0003800000 */
.L_x_155:
        /* <DEDUP_REMOVED lines=12> */
.L_x_158:
[----:B------:R-:W-:Y:S05]  /*8da0*/  BSYNC B1 ;  /* 0x0000000000017941 */ /* 0x000fea0003800000 */
.L_x_157:
        /* <DEDUP_REMOVED lines=12> */
.L_x_160:
[----:B------:R-:W-:Y:S05]  /*8e70*/  BSYNC B1 ;  /* 0x0000000000017941 */ /* 0x000fea0003800000 */
.L_x_159:
        /* <DEDUP_REMOVED lines=12> */
.L_x_162:
[----:B------:R-:W-:Y:S05]  /*8f40*/  BSYNC B1 ;  /* 0x0000000000017941 */ /* 0x000fea0003800000 */
.L_x_161:
        /* <DEDUP_REMOVED lines=12> */
.L_x_164:
[----:B------:R-:W-:Y:S05]  /*9010*/  BSYNC B1 ;  /* 0x0000000000017941 */ /* 0x000fea0003800000 */
.L_x_163:
        /* <DEDUP_REMOVED lines=12> */
.L_x_166:
[----:B------:R-:W-:Y:S05]  /*90e0*/  BSYNC B1 ;  /* 0x0000000000017941 */ /* 0x000fea0003800000 */
.L_x_165:
        /* <DEDUP_REMOVED lines=12> */
.L_x_168:
[----:B------:R-:W-:Y:S05]  /*91b0*/  BSYNC B1 ;  /* 0x0000000000017941 */ /* 0x000fea0003800000 */
.L_x_167:
        /* <DEDUP_REMOVED lines=12> */
.L_x_170:
[----:B------:R-:W-:Y:S05]  /*9280*/  BSYNC B1 ;  /* 0x0000000000017941 */ /* 0x000fea0003800000 */
.L_x_169:
        /* <DEDUP_REMOVED lines=12> */
.L_x_172:
[----:B------:R-:W-:Y:S05]  /*9350*/  BSYNC B1 ;  /* 0x0000000000017941 */ /* 0x000fea0003800000 */
.L_x_171:
        /* <DEDUP_REMOVED lines=12> */
.L_x_174:
[----:B------:R-:W-:Y:S05]  /*9420*/  BSYNC B1 ;  /* 0x0000000000017941 */ /* 0x000fea0003800000 */
.L_x_173:
        /* <DEDUP_REMOVED lines=12> */
.L_x_176:
[----:B------:R-:W-:Y:S05]  /*94f0*/  BSYNC B1 ;  /* 0x0000000000017941 */ /* 0x000fea0003800000 */
.L_x_175:
        /* <DEDUP_REMOVED lines=12> */
.L_x_178:
[----:B------:R-:W-:Y:S05]  /*95c0*/  BSYNC B1 ;  /* 0x0000000000017941 */ /* 0x000fea0003800000 */
.L_x_177:
        /* <DEDUP_REMOVED lines=12> */
.L_x_180:
[----:B------:R-:W-:Y:S05]  /*9690*/  BSYNC B1 ;  /* 0x0000000000017941 */ /* 0x000fea0003800000 */
.L_x_179:
        /* <DEDUP_REMOVED lines=12> */
.L_x_182:
[----:B------:R-:W-:Y:S05]  /*9760*/  BSYNC B1 ;  /* 0x0000000000017941 */ /* 0x000fea0003800000 */
.L_x_181:
        /* <DEDUP_REMOVED lines=12> */
.L_x_184:
[----:B------:R-:W-:Y:S05]  /*9830*/  BSYNC B1 ;  /* 0x0000000000017941 */ /* 0x000fea0003800000 */
.L_x_183:
        /* <DEDUP_REMOVED lines=12> */
.L_x_186:
[----:B------:R-:W-:Y:S05]  /*9900*/  BSYNC B1 ;  /* 0x0000000000017941 */ /* 0x000fea0003800000 */
.L_x_185:
        /* <DEDUP_REMOVED lines=12> */
.L_x_188:
[----:B------:R-:W-:Y:S05]  /*99d0*/  BSYNC B1 ;  /* 0x0000000000017941 */ /* 0x000fea0003800000 */
.L_x_187:
        /* <DEDUP_REMOVED lines=12> */
.L_x_190:
[----:B------:R-:W-:Y:S05]  /*9aa0*/  BSYNC B1 ;  /* 0x0000000000017941 */ /* 0x000fea0003800000 */
.L_x_189:
        /* <DEDUP_REMOVED lines=12> */
.L_x_192:
[----:B------:R-:W-:Y:S05]  /*9b70*/  BSYNC B1 ;  /* 0x0000000000017941 */ /* 0x000fea0003800000 */
.L_x_191:
        /* <DEDUP_REMOVED lines=12> */
.L_x_194:
[----:B------:R-:W-:Y:S05]  /*9c40*/  BSYNC B1 ;  /* 0x0000000000017941 */ /* 0x000fea0003800000 */
.L_x_193:
        /* <DEDUP_REMOVED lines=12> */
.L_x_196:
[----:B------:R-:W-:Y:S05]  /*9d10*/  BSYNC B1 ;  /* 0x0000000000017941 */ /* 0x000fea0003800000 */
.L_x_195:
[----:B-----5:R-:W-:Y:S01]  /*9d20*/  LOP3.LUT R32, R32, 0xff, RZ, 0xc0, !PT ;  /* 0x000000ff20207812 */ /* 0x020fe200078ec0ff */
[----:B------:R-:W-:Y:S01]  /*9d30*/  BSSY B1, `(.L_x_197) ;  /* 0x000000b000017945 */ /* 0x000fe20003800000 */
[----:B------:R-:W-:Y:S02]  /*9d40*/  ISETP.LT.OR P5, PT, R34, 0x99, !P2 ;  /* 0x000000992200780c */ /* 0x000fe400057a1670 */
[----:B------:R-:W-:-:S05]  /*9d50*/  F2FP.F16.E4M3.UNPACK_B R32, R32 ;  /* 0x00000020ff20723e */ /* 0x000fca00020006ff */
[----:B------:R-:W-:-:S05]  /*9d60*/  HADD2.F32 R32, -RZ, R32.H0_H0 ;  /* 0x20000020ff207230 */ /* 0x000fca0000004100 */
[----:B------:R-:W-:-:S04]  /*9d70*/  FMUL R32, R32, UR31 ;  /* 0x0000001f20207c20 */ /* 0x000fc80008400000 */
[----:B------:R-:W-:Y:S01]  /*9d80*/  FFMA R32, R23, UR32, R32 ;  /* 0x0000002017207c23 */ /* 0x000fe20008000020 */
[----:B------:R-:W-:-:S04]  /*9d90*/  PRMT R23, RZ, 0x7610, R23 ;  /* 0x00007610ff177816 */ /* 0x000fc80000000017 */
[----:B0-----:R-:W-:-:S05]  /*9da0*/  F2FP.SATFINITE.E4M3.F32.PACK_AB_MERGE_C R33, RZ, R32, RZ ;  /* 0x00000020ff21723e */ /* 0x001fca00048070ff */
[----:B------:R0:W-:Y:S01]  /*9db0*/  @!P4 STG.E.U8 desc[UR20][R24.64+0x99], R33 ;  /* 0x000099211800c986 */ /* 0x0001e2000c101114 */
[----:B------:R-:W-:Y:S05]  /*9dc0*/  @P5 BRA `(.L_x_198) ;  /* 0x0000000000045947 */ /* 0x000fea0003800000 */
[----:B------:R0:W5:Y:S02]  /*9dd0*/  LDG.E.U8 R23, desc[UR20][R30.64+0x98] ;  /* 0x000098141e177981 */ /* 0x000164000c1e1100 */
.L_x_198:
[----:B------:R-:W-:Y:S05]  /*9de0*/  BSYNC B1 ;  /* 0x0000000000017941 */ /* 0x000fea0003800000 */
.L_x_197:
        /* <DEDUP_REMOVED lines=8> */
[----:B------:R-:W-:-:S05]  /*9e70*/  F2FP.SATFINITE.E4M3.F32.PACK_AB_MERGE_C R23, RZ, R23, RZ ;  /* 0x00000017ff17723e */ /* 0x000fca00048070ff */
[----:B------:R0:W-:Y:S01]  /*9e80*/  @!P5 STG.E.U8 desc[UR20][R26.64+0x98], R23 ;  /* 0x000098171a00d986 */ /* 0x0001e2000c101114 */
[----:B------:R-:W-:Y:S05]  /*9e90*/  @P4 BRA `(.L_x_200) ;  /* 0x0000000000044947 */ /* 0x000fea0003800000 */
[----:B------:R0:W5:Y:S02]  /*9ea0*/  LDG.E.U8 R22, desc[UR20][R30.64+0x99] ;  /* 0x000099141e167981 */ /* 0x000164000c1e1100 */
.L_x_200:
[----:B------:R-:W-:Y:S05]  /*9eb0*/  BSYNC B1 ;  /* 0x0000000000017941 */ /* 0x000fea0003800000 */
.L_x_199:
        /* <DEDUP_REMOVED lines=12> */
.L_x_202:
[----:B------:R-:W-:Y:S05]  /*9f80*/  BSYNC B1 ;  /* 0x0000000000017941 */ /* 0x000fea0003800000 */
.L_x_201:
        /* <DEDUP_REMOVED lines=12> */
.L_x_204:
[----:B------:R-:W-:Y:S05]  /*a050*/  BSYNC B1 ;  /* 0x0000000000017941 */ /* 0x000fea0003800000 */
.L_x_203:
        /* <DEDUP_REMOVED lines=12> */
.L_x_206:
[----:B------:R-:W-:Y:S05]  /*a120*/  BSYNC B1 ;  /* 0x0000000000017941 */ /* 0x000fea0003800000 */
.L_x_205:
        /* <DEDUP_REMOVED lines=12> */
.L_x_208:
[----:B------:R-:W-:Y:S05]  /*a1f0*/  BSYNC B1 ;  /* 0x0000000000017941 */ /* 0x000fea0003800000 */
.L_x_207:
        /* <DEDUP_REMOVED lines=12> */
.L_x_210:
[----:B------:R-:W-:Y:S05]  /*a2c0*/  BSYNC B1 ;  /* 0x0000000000017941 */ /* 0x000fea0003800000 */
.L_x_209:
        /* <DEDUP_REMOVED lines=12> */
.L_x_212:
[----:B------:R-:W-:Y:S05]  /*a390*/  BSYNC B1 ;  /* 0x0000000000017941 */ /* 0x000fea0003800000 */
.L_x_211:
        /* <DEDUP_REMOVED lines=12> */
.L_x_214:
[----:B------:R-:W-:Y:S05]  /*a460*/  BSYNC B1 ;  /* 0x0000000000017941 */ /* 0x000fea0003800000 */
.L_x_213:
        /* <DEDUP_REMOVED lines=12> */
.L_x_216:
[----:B------:R-:W-:Y:S05]  /*a530*/  BSYNC B1 ;  /* 0x0000000000017941 */ /* 0x000fea0003800000 */
.L_x_215:
        /* <DEDUP_REMOVED lines=12> */
.L_x_218:
[----:B------:R-:W-:Y:S05]  /*a600*/  BSYNC B1 ;  /* 0x0000000000017941 */ /* 0x000fea0003800000 */
.L_x_217:
        /* <DEDUP_REMOVED lines=12> */
.L_x_220:
[----:B------:R-:W-:Y:S05]  /*a6d0*/  BSYNC B1 ;  /* 0x0000000000017941 */ /* 0x000fea0003800000 */
.L_x_219:
        /* <DEDUP_REMOVED lines=12> */
.L_x_222:
[----:B------:R-:W-:Y:S05]  /*a7a0*/  BSYNC B1 ;  /* 0x0000000000017941 */ /* 0x000fea0003800000 */
.L_x_221:
        /* <DEDUP_REMOVED lines=12> */
.L_x_224:
[----:B------:R-:W-:Y:S05]  /*a870*/  BSYNC B1 ;  /* 0x0000000000017941 */ /* 0x000fea0003800000 */
.L_x_223:
        /* <DEDUP_REMOVED lines=12> */
.L_x_226:
[----:B------:R-:W-:Y:S05]  /*a940*/  BSYNC B1 ;  /* 0x0000000000017941 */ /* 0x000fea0003800000 */
.L_x_225:
        /* <DEDUP_REMOVED lines=12> */
.L_x_228:
[----:B------:R-:W-:Y:S05]  /*aa10*/  BSYNC B1 ;  /* 0x0000000000017941 */ /* 0x000fea0003800000 */
.L_x_227:
        /* <DEDUP_REMOVED lines=12> */
.L_x_230:
[----:B------:R-:W-:Y:S05]  /*aae0*/  BSYNC B1 ;  /* 0x0000000000017941 */ /* 0x000fea0003800000 */
.L_x_229:
        /* <DEDUP_REMOVED lines=12> */
.L_x_232:
[----:B------:R-:W-:Y:S05]  /*abb0*/  BSYNC B1 ;  /* 0x0000000000017941 */ /* 0x000fea0003800000 */
.L_x_231:
        /* <DEDUP_REMOVED lines=12> */
.L_x_234:
[----:B------:R-:W-:Y:S05]  /*ac80*/  BSYNC B1 ;  /* 0x0000000000017941 */ /* 0x000fea0003800000 */
.L_x_233:
        /* <DEDUP_REMOVED lines=12> */
.L_x_236:
[----:B------:R-:W-:Y:S05]  /*ad50*/  BSYNC B1 ;  /* 0x0000000000017941 */ /* 0x000fea0003800000 */
.L_x_235:
        /* <DEDUP_REMOVED lines=12> */
.L_x_238:
[----:B------:R-:W-:Y:S05]  /*ae20*/  BSYNC B1 ;  /* 0x0000000000017941 */ /* 0x000fea0003800000 */
.L_x_237:
        /* <DEDUP_REMOVED lines=12> */
.L_x_240:
[----:B------:R-:W-:Y:S05]  /*aef0*/  BSYNC B1 ;  /* 0x0000000000017941 */ /* 0x000fea0003800000 */
.L_x_239:
[----:B-----5:R-:W-:Y:S01]  /*af00*/  LOP3.LUT R2, R2, 0xff, RZ, 0xc0, !PT ;  /* 0x000000ff02027812 */ /* 0x020fe200078ec0ff */
[----:B------:R-:W-:Y:S01]  /*af10*/  BSSY B1, `(.L_x_241) ;  /* 0x000000b000017945 */ /* 0x000fe20003800000 */
[----:B------:R-:W-:Y:S02]  /*af20*/  ISETP.LT.OR P5, PT, R34, 0xc9, !P1 ;  /* 0x000000c92200780c */ /* 0x000fe40004fa1670 */
[----:B------:R-:W-:-:S05]  /*af30*/  F2FP.F16.E4M3.UNPACK_B R2, R2 ;  /* 0x00000002ff02723e */ /* 0x000fca00020006ff */
[----:B------:R-:W-:-:S05]  /*af40*/  HADD2.F32 R2, -RZ, R2.H0_H0 ;  /* 0x20000002ff027230 */ /* 0x000fca0000004100 */
[----:B0-----:R-:W-:-:S04]  /*af50*/  FMUL R3, R2, UR31 ;  /* 0x0000001f02037c20 */ /* 0x001fc80008400000 */
[----:B------:R-:W-:Y:S01]  /*af60*/  FFMA R3, R0, UR32, R3 ;  /* 0x0000002000037c23 */ /* 0x000fe20008000003 */
[----:B------:R-:W-:-:S04]  /*af70*/  PRMT R0, RZ, 0x7610, R0 ;  /* 0x00007610ff007816 */ /* 0x000fc80000000000 */
[----:B------:R-:W-:-:S05]  /*af80*/  F2FP.SATFINITE.E4M3.F32.PACK_AB_MERGE_C R3, RZ, R3, RZ ;  /* 0x00000003ff03723e */ /* 0x000fca00048070ff */
[----:B------:R0:W-:Y:S01]  /*af90*/  @!P4 STG.E.U8 desc[UR20][R26.64+0xc1], R3 ;  /* 0x0000c1031a00c986 */ /* 0x0001e2000c101114 */
[----:B------:R-:W-:Y:S05]  /*afa0*/  @P5 BRA `(.L_x_242) ;  /* 0x0000000000045947 */ /* 0x000fea0003800000 */
[----:B------:R0:W5:Y:S02]  /*afb0*/  LDG.E.U8 R0, desc[UR20][R28.64+0xc8] ;  /* 0x0000c8141c007981 */ /* 0x000164000c1e1100 */
.L_x_242:
[----:B------:R-:W-:Y:S05]  /*afc0*/  BSYNC B1 ;  /* 0x0000000000017941 */ /* 0x000fea0003800000 */
.L_x_241:
[----:B------:R-:W2:Y:S01]  /*afd0*/  LDL.LU R2, [R1] ;  /* 0x0000000001027983 */ /* 0x000ea20000300800 */
[----:B-----5:R-:W-:Y:S01]  /*afe0*/  LOP3.LUT R0, R0, 0xff, RZ, 0xc0, !PT ;  /* 0x000000ff00007812 */ /* 0x020fe200078ec0ff */
[----:B------:R-:W-:Y:S01]  /*aff0*/  BSSY B1, `(.L_x_243) ;  /* 0x000000b000017945 */ /* 0x000fe20003800000 */
[----:B------:R-:W-:Y:S02]  /*b000*/  ISETP.LT.OR P4, PT, R34, 0xca, !P1 ;  /* 0x000000ca2200780c */ /* 0x000fe40004f81670 */
[----:B------:R-:W-:-:S05]  /*b010*/  F2FP.F16.E4M3.UNPACK_B R0, R0 ;  /* 0x00000000ff00723e */ /* 0x000fca00020006ff */
[----:B------:R-:W-:-:S05]  /*b020*/  HADD2.F32 R0, -RZ, R0.H0_H0 ;  /* 0x20000000ff007230 */ /* 0x000fca0000004100 */
[----:B------:R-:W-:-:S04]  /*b030*/  FMUL R0, R0, UR31 ;  /* 0x0000001f00007c20 */ /* 0x000fc80008400000 */
[----:B--2---:R-:W-:-:S05]  /*b040*/  FFMA R0, R2, UR32, R0 ;  /* 0x0000002002007c23 */ /* 0x004fca0008000000 */
[----:B0-----:R-:W-:Y:S02]  /*b050*/  F2FP.SATFINITE.E4M3.F32.PACK_AB_MERGE_C R3, RZ, R0, RZ ;  /* 0x00000000ff03723e */ /* 0x001fe400048070ff */
[----:B------:R-:W-:-:S03]  /*b060*/  PRMT R0, RZ, 0x7610, R0 ;  /* 0x00007610ff007816 */ /* 0x000fc60000000000 */
[----:B------:R0:W-:Y:S01]  /*b070*/  @!P5 STG.E.U8 desc[UR20][R24.64+0xc8], R3 ;  /* 0x0000c8031800d986 */ /* 0x0001e2000c101114 */
[----:B------:R-:W-:Y:S05]  /*b080*/  @P4 BRA `(.L_x_244) ;  /* 0x0000000000044947 */ /* 0x000fea0003800000 */
[----:B------:R2:W5:Y:S02]  /*b090*/  LDG.E.U8 R0, desc[UR20][R28.64+0xc9] ;  /* 0x0000c9141c007981 */ /* 0x000564000c1e1100 */
.L_x_244:
[----:B------:R-:W-:Y:S05]  /*b0a0*/  BSYNC B1 ;  /* 0x0000000000017941 */ /* 0x000fea0003800000 */
.L_x_243:
[----:B------:R-:W3:Y:S01]  /*b0b0*/  LDL.LU R2, [R1+0x4] ;  /* 0x0000040001027983 */ /* 0x000ee20000300800 */
[----:B-----5:R-:W-:Y:S01]  /*b0c0*/  LOP3.LUT R0, R0, 0xff, RZ, 0xc0, !PT ;  /* 0x000000ff00007812 */ /* 0x020fe200078ec0ff */
[----:B------:R-:W-:Y:S01]  /*b0d0*/  BSSY B1, `(.L_x_245) ;  /* 0x000000b000017945 */ /* 0x000fe20003800000 */
[----:B------:R-:W-:Y:S02]  /*b0e0*/  ISETP.LT.OR P5, PT, R34, 0xc9, !P2 ;  /* 0x000000c92200780c */ /* 0x000fe400057a1670 */
[----:B------:R-:W-:-:S05]  /*b0f0*/  F2FP.F16.E4M3.UNPACK_B R0, R0 ;  /* 0x00000000ff00723e */ /* 0x000fca00020006ff */
[----:B------:R-:W-:-:S05]  /*b100*/  HADD2.F32 R0, -RZ, R0.H0_H0 ;  /* 0x20000000ff007230 */ /* 0x000fca0000004100 */
[----:B------:R-:W-:-:S04]  /*b110*/  FMUL R0, R0, UR31 ;  /* 0x0000001f00007c20 */ /* 0x000fc80008400000 */
[----:B---3--:R-:W-:-:S05]  /*b120*/  FFMA R0, R2, UR32, R0 ;  /* 0x0000002002007c23 */ /* 0x008fca0008000000 */
[----:B0-----:R-:W-:Y:S02]  /*b130*/  F2FP.SATFINITE.E4M3.F32.PACK_AB_MERGE_C R3, RZ, R0, RZ ;  /* 0x00000000ff03723e */ /* 0x001fe400048070ff */
[----:B------:R-:W-:-:S03]  /*b140*/  PRMT R0, RZ, 0x7610, R0 ;  /* 0x00007610ff007816 */ /* 0x000fc60000000000 */
[----:B------:R0:W-:Y:S01]  /*b150*/  @!P4 STG.E.U8 desc[UR20][R24.64+0xc9], R3 ;  /* 0x0000c9031800c986 */ /* 0x0001e2000c101114 */
[----:B------:R-:W-:Y:S05]  /*b160*/  @P5 BRA `(.L_x_246) ;  /* 0x0000000000045947 */ /* 0x000fea0003800000 */
[----:B------:R3:W5:Y:S02]  /*b170*/  LDG.E.U8 R0, desc[UR20][R30.64+0xc8] ;  /* 0x0000c8141e007981 */ /* 0x000764000c1e1100 */
.L_x_246:
[----:B------:R-:W-:Y:S05]  /*b180*/  BSYNC B1 ;  /* 0x0000000000017941 */ /* 0x000fea0003800000 */
.L_x_245:
[----:B------:R-:W2:Y:S01]  /*b190*/  LDL.LU R2, [R1+0x8] ;  /* 0x0000080001027983 */ /* 0x000ea20000300800 */
        /* <DEDUP_REMOVED lines=12> */
.L_x_248:
[----:B------:R-:W-:Y:S05]  /*b260*/  BSYNC B1 ;  /* 0x0000000000017941 */ /* 0x000fea0003800000 */
.L_x_247:
        /* <DEDUP_REMOVED lines=13> */
.L_x_250:
[----:B------:R-:W-:Y:S05]  /*b340*/  BSYNC B1 ;  /* 0x0000000000017941 */ /* 0x000fea0003800000 */
.L_x_249:
        /* <DEDUP_REMOVED lines=13> */
.L_x_252:
[----:B------:R-:W-:Y:S05]  /*b420*/  BSYNC B1 ;  /* 0x0000000000017941 */ /* 0x000fea0003800000 */
.L_x_251:
        /* <DEDUP_REMOVED lines=13> */
.L_x_254:
[----:B------:R-:W-:Y:S05]  /*b500*/  BSYNC B1 ;  /* 0x0000000000017941 */ /* 0x000fea0003800000 */
.L_x_253:
        /* <DEDUP_REMOVED lines=13> */
.L_x_256:
[----:B------:R-:W-:Y:S05]  /*b5e0*/  BSYNC B1 ;  /* 0x0000000000017941 */ /* 0x000fea0003800000 */
.L_x_255:
        /* <DEDUP_REMOVED lines=13> */
.L_x_258:
[----:B------:R-:W-:Y:S05]  /*b6c0*/  BSYNC B1 ;  /* 0x0000000000017941 */ /* 0x000fea0003800000 */
.L_x_257:
        /* <DEDUP_REMOVED lines=13> */
.L_x_260:
[----:B------:R-:W-:Y:S05]  /*b7a0*/  BSYNC B1 ;  /* 0x0000000000017941 */ /* 0x000fea0003800000 */
.L_x_259:
        /* <DEDUP_REMOVED lines=13> */
.L_x_262:
[----:B------:R-:W-:Y:S05]  /*b880*/  BSYNC B1 ;  /* 0x0000000000017941 */ /* 0x000fea0003800000 */
.L_x_261:
        /* <DEDUP_REMOVED lines=13> */
.L_x_264:
[----:B------:R-:W-:Y:S05]  /*b960*/  BSYNC B1 ;  /* 0x0000000000017941 */ /* 0x000fea0003800000 */
.L_x_263:
        /* <DEDUP_REMOVED lines=13> */
.L_x_266:
[----:B------:R-:W-:Y:S05]  /*ba40*/  BSYNC B1 ;  /* 0x0000000000017941 */ /* 0x000fea0003800000 */
.L_x_265:
        /* <DEDUP_REMOVED lines=13> */
.L_x_268:
[----:B------:R-:W-:Y:S05]  /*bb20*/  BSYNC B1 ;  /* 0x0000000000017941 */ /* 0x000fea0003800000 */
.L_x_267:
        /* <DEDUP_REMOVED lines=13> */
.L_x_270:
[----:B------:R-:W-:Y:S05]  /*bc00*/  BSYNC B1 ;  /* 0x0000000000017941 */ /* 0x000fea0003800000 */
.L_x_269:
        /* <DEDUP_REMOVED lines=13> */
.L_x_272:
[----:B------:R-:W-:Y:S05]  /*bce0*/  BSYNC B1 ;  /* 0x0000000000017941 */ /* 0x000fea0003800000 */
.L_x_271:
        /* <DEDUP_REMOVED lines=13> */
.L_x_274:
[----:B------:R-:W-:Y:S05]  /*bdc0*/  BSYNC B1 ;  /* 0x0000000000017941 */ /* 0x000fea0003800000 */
.L_x_273:
        /* <DEDUP_REMOVED lines=13> */
.L_x_276:
[----:B------:R-:W-:Y:S05]  /*bea0*/  BSYNC B1 ;  /* 0x0000000000017941 */ /* 0x000fea0003800000 */
.L_x_275:
        /* <DEDUP_REMOVED lines=13> */
.L_x_278:
[----:B------:R-:W-:Y:S05]  /*bf80*/  BSYNC B1 ;  /* 0x0000000000017941 */ /* 0x000fea0003800000 */
.L_x_277:
        /* <DEDUP_REMOVED lines=13> */
.L_x_280:
[----:B------:R-:W-:Y:S05]  /*c060*/  BSYNC B1 ;  /* 0x0000000000017941 */ /* 0x000fea0003800000 */
.L_x_279:
        /* <DEDUP_REMOVED lines=13> */
.L_x_282:
[----:B------:R-:W-:Y:S05]  /*c140*/  BSYNC B1 ;  /* 0x0000000000017941 */ /* 0x000fea0003800000 */
.L_x_281:
        /* <DEDUP_REMOVED lines=13> */
.L_x_284:
[----:B------:R-:W-:Y:S05]  /*c220*/  BSYNC B1 ;  /* 0x0000000000017941 */ /* 0x000fea0003800000 */
.L_x_283:
        /* <DEDUP_REMOVED lines=13> */
.L_x_286:
[----:B------:R-:W-:Y:S05]  /*c300*/  BSYNC B1 ;  /* 0x0000000000017941 */ /* 0x000fea0003800000 */
.L_x_285:
        /* <DEDUP_REMOVED lines=13> */
.L_x_288:
[----:B------:R-:W-:Y:S05]  /*c3e0*/  BSYNC B1 ;  /* 0x0000000000017941 */ /* 0x000fea0003800000 */
.L_x_287:
        /* <DEDUP_REMOVED lines=13> */
.L_x_290:
[----:B------:R-:W-:Y:S05]  /*c4c0*/  BSYNC B1 ;  /* 0x0000000000017941 */ /* 0x000fea0003800000 */
.L_x_289:
        /* <DEDUP_REMOVED lines=13> */
.L_x_292:
[----:B------:R-:W-:Y:S05]  /*c5a0*/  BSYNC B1 ;  /* 0x0000000000017941 */ /* 0x000fea0003800000 */
.L_x_291:
        /* <DEDUP_REMOVED lines=13> */
.L_x_294:
[----:B------:R-:W-:Y:S05]  /*c680*/  BSYNC B1 ;  /* 0x0000000000017941 */ /* 0x000fea0003800000 */
.L_x_293:
        /* <DEDUP_REMOVED lines=13> */
.L_x_296:
[----:B------:R-:W-:Y:S05]  /*c760*/  BSYNC B1 ;  /* 0x0000000000017941 */ /* 0x000fea0003800000 */
.L_x_295:
[----:B------:R-:W-:Y:S05]  /*c770*/  @P2 BRA `(.L_x_297) ;  /* 0x00000020009c2947 */ /* 0x000fea0003800000 */
[----:B------:R-:W2:Y:S01]  /*c780*/  LDL.LU R2, [R1+0x6c] ;  /* 0x00006c0001027983 */ /* 0x000ea20000300800 */
[----:B-----5:R-:W-:-:S04]  /*c790*/  LOP3.LUT R0, R0, 0xff, RZ, 0xc0, !PT ;  /* 0x000000ff00007812 */ /* 0x020fc800078ec0ff */
[----:B------:R-:W-:-:S05]  /*c7a0*/  F2FP.F16.E4M3.UNPACK_B R0, R0 ;  /* 0x00000000ff00723e */ /* 0x000fca00020006ff */
[----:B------:R-:W-:-:S05]  /*c7b0*/  HADD2.F32 R0, -RZ, R0.H0_H0 ;  /* 0x20000000ff007230 */ /* 0x000fca0000004100 */
[----:B------:R-:W-:-:S04]  /*c7c0*/  FMUL R0, R0, UR31 ;  /* 0x0000001f00007c20 */ /* 0x000fc80008400000 */
[----:B--2---:R-:W-:-:S05]  /*c7d0*/  FFMA R0, R2, UR32, R0 ;  /* 0x0000002002007c23 */ /* 0x004fca0008000000 */
[----:B0-----:R-:W-:-:S05]  /*c7e0*/  F2FP.SATFINITE.E4M3.F32.PACK_AB_MERGE_C R3, RZ, R0, RZ ;  /* 0x00000000ff03723e */ /* 0x001fca00048070ff */
[----:B------:R0:W-:Y:S01]  /*c7f0*/  STG.E.U8 desc[UR20][R26.64+0xf9], R3 ;  /* 0x0000f9031a007986 */ /* 0x0001e2000c101114 */
[----:B------:R-:W-:Y:S05]  /*c800*/  BRA `(.L_x_297) ;  /* 0x0000002000787947 */ /* 0x000fea0003800000 */
.L_x_40:
[C---:B------:R-:W-:Y:S01]  /*c810*/  ISETP.GE.AND P2, PT, R39.reuse, 0x1, PT ;  /* 0x000000012700780c */ /* 0x040fe20003f46270 */
[----:B------:R-:W-:Y:S01]  /*c820*/  FMUL R228, R228, UR32 ;  /* 0x00000020e4e47c20 */ /* 0x000fe20008400000 */
[----:B------:R-:W-:Y:S01]  /*c830*/  ISETP.GE.AND P1, PT, R39, 0x9, PT ;  /* 0x000000092700780c */ /* 0x000fe20003f26270 */
[----:B------:R-:W-:Y:S01]  /*c840*/  FMUL R227, R227, UR32 ;  /* 0x00000020e3e37c20 */ /* 0x000fe20008400000 */
[----:B------:R-:W-:Y:S01]  /*c850*/  ISETP.LT.OR P4, PT, R34, 0x1, !P2 ;  /* 0x000000012200780c */ /* 0x000fe20005781670 */
[----:B------:R-:W-:Y:S01]  /*c860*/  FMUL R226, R226, UR32 ;  /* 0x00000020e2e27c20 */ /* 0x000fe20008400000 */
[C---:B------:R-:W-:Y:S02]  /*c870*/  ISETP.LT.OR P5, PT, R34.reuse, 0x2, !P2 ;  /* 0x000000022200780c */ /* 0x040fe400057a1670 */
[----:B------:R-:W-:Y:S02]  /*c880*/  ISETP.LT.OR P6, PT, R34, 0x1, !P1 ;  /* 0x000000012200780c */ /* 0x000fe40004fc1670 */
[----:B------:R-:W-:-:S02]  /*c890*/  F2FP.SATFINITE.E4M3.F32.PACK_AB_MERGE_C R29, RZ, R228, RZ ;  /* 0x000000e4ff1d723e */ /* 0x000fc400048070ff */
[----:B------:R-:W-:Y:S02]  /*c8a0*/  F2FP.SATFINITE.E4M3.F32.PACK_AB_MERGE_C R227, RZ, R227, RZ ;  /* 0x000000e3ffe3723e */ /* 0x000fe400048070ff */
[----:B------:R-:W-:Y:S01]  /*c8b0*/  F2FP.SATFINITE.E4M3.F32.PACK_AB_MERGE_C R31, RZ, R226, RZ ;  /* 0x000000e2ff1f723e */ /* 0x000fe200048070ff */
[----:B------:R-:W-:Y:S01]  /*c8c0*/  FMUL R225, R225, UR32 ;  /* 0x00000020e1e17c20 */ /* 0x000fe20008400000 */
[----:B------:R-:W-:Y:S01]  /*c8d0*/  FMUL R224, R224, UR32 ;  /* 0x00000020e0e07c20 */ /* 0x000fe20008400000 */
[----:B------:R1:W-:Y:S01]  /*c8e0*/  @!P4 STG.E.U8 desc[UR20][R24.64], R29 ;  /* 0x0000001d1800c986 */ /* 0x0003e2000c101114 */
[----:B------:R-:W-:-:S03]  /*c8f0*/  ISETP.LT.OR P4, PT, R34, 0x2, !P1 ;  /* 0x000000022200780c */ /* 0x000fc60004f81670 */
[----:B------:R-:W-:Y:S01]  /*c900*/  @!P5 STG.E.U8 desc[UR20][R24.64+0x1], R227 ;  /* 0x000001e31800d986 */ /* 0x000fe2000c101114 */
[----:B------:R-:W-:-:S03]  /*c910*/  ISETP.LT.OR P5, PT, R34, 0x9, !P2 ;  /* 0x000000092200780c */ /* 0x000fc600057a1670 */
[----:B------:R2:W-:Y:S01]  /*c920*/  @!P6 STG.E.U8 desc[UR20][R26.64], R31 ;  /* 0x0000001f1a00e986 */ /* 0x0005e2000c101114 */
[----:B------:R-:W-:Y:S01]  /*c930*/  ISETP.LT.OR P6, PT, R34, 0xa, !P2 ;  /* 0x0000000a2200780c */ /* 0x000fe200057c1670 */
[----:B------:R-:W-:Y:S01]  /*c940*/  FMUL R223, R223, UR32 ;  /* 0x00000020dfdf7c20 */ /* 0x000fe20008400000 */
[----:B------:R-:W-:Y:S01]  /*c950*/  F2FP.SATFINITE.E4M3.F32.PACK_AB_MERGE_C R225, RZ, R225, RZ ;  /* 0x000000e1ffe1723e */ /* 0x000fe200048070ff */
[----:B------:R-:W-:Y:S01]  /*c960*/  FMUL R221, R221, UR32 ;  /* 0x00000020dddd7c20 */ /* 0x000fe20008400000 */
[----:B------:R-:W-:Y:S01]  /*c970*/  F2FP.SATFINITE.E4M3.F32.PACK_AB_MERGE_C R33, RZ, R224, RZ ;  /* 0x000000e0ff21723e */ /* 0x000fe200048070ff */
[----:B------:R-:W-:Y:S01]  /*c980*/  FMUL R222, R222, UR32 ;  /* 0x00000020dede7c20 */ /* 0x000fe20008400000 */
[----:B------:R-:W-:Y:S01]  /*c990*/  F2FP.SATFINITE.E4M3.F32.PACK_AB_MERGE_C R223, RZ, R223, RZ ;  /* 0x000000dfffdf723e */ /* 0x000fe200048070ff */
[----:B------:R-:W-:Y:S04]  /*c9a0*/  @!P4 STG.E.U8 desc[UR20][R26.64+0x1], R225 ;  /* 0x000001e11a00c986 */ /* 0x000fe8000c101114 */
[----:B------:R3:W-:Y:S01]  /*c9b0*/  @!P5 STG.E.U8 desc[UR20][R24.64+0x8], R33 ;  /* 0x000008211800d986 */ /* 0x0007e2000c101114 */
[----:B------:R-:W-:-:S02]  /*c9c0*/  ISETP.LT.OR P5, PT, R34, 0xa, !P1 ;  /* 0x0000000a2200780c */ /* 0x000fc40004fa1670 */
[C---:B------:R-:W-:Y:S01]  /*c9d0*/  ISETP.LT.OR P4, PT, R34.reuse, 0x9, !P1 ;  /* 0x000000092200780c */ /* 0x040fe20004f81670 */
[----:B------:R-:W-:Y:S01]  /*c9e0*/  @!P6 STG.E.U8 desc[UR20][R24.64+0x9], R223 ;  /* 0x000009df1800e986 */ /* 0x000fe2000c101114 */
[----:B------:R-:W-:Y:S01]  /*c9f0*/  ISETP.LT.OR P6, PT, R34, 0x11, !P2 ;  /* 0x000000112200780c */ /* 0x000fe200057c1670 */
[----:B------:R-:W-:Y:S01]  /*ca00*/  FMUL R220, R220, UR32 ;  /* 0x00000020dcdc7c20 */ /* 0x000fe20008400000 */
[----:B------:R-:W-:Y:S01]  /*ca10*/  F2FP.SATFINITE.E4M3.F32.PACK_AB_MERGE_C R221, RZ, R221, RZ ;  /* 0x000000ddffdd723e */ /* 0x000fe200048070ff */
[----:B------:R-:W-:Y:S01]  /*ca20*/  FMUL R219, R219, UR32 ;  /* 0x00000020dbdb7c20 */ /* 0x000fe20008400000 */
[----:B-1----:R-:W-:Y:S01]  /*ca30*/  F2FP.SATFINITE.E4M3.F32.PACK_AB_MERGE_C R29, RZ, R222, RZ ;  /* 0x000000deff1d723e */ /* 0x002fe200048070ff */
[----:B------:R-:W-:Y:S01]  /*ca40*/  FMUL R218, R218, UR32 ;  /* 0x00000020dada7c20 */ /* 0x000fe20008400000 */
[----:B--2---:R-:W-:Y:S01]  /*ca50*/  F2FP.SATFINITE.E4M3.F32.PACK_AB_MERGE_C R31, RZ, R220, RZ ;  /* 0x000000dcff1f723e */ /* 0x004fe200048070ff */
[----:B------:R-:W-:Y:S01]  /*ca60*/  FMUL R217, R217, UR32 ;  /* 0x00000020d9d97c20 */ /* 0x000fe20008400000 */
[----:B------:R-:W-:Y:S01]  /*ca70*/  FMUL R215, R215, UR32 ;  /* 0x00000020d7d77c20 */ /* 0x000fe20008400000 */
[----:B------:R-:W-:Y:S01]  /*ca80*/  @!P5 STG.E.U8 desc[UR20][R26.64+0x9], R221 ;  /* 0x000009dd1a00d986 */ /* 0x000fe2000c101114 */
[----:B------:R-:W-:-:S03]  /*ca90*/  ISETP.LT.OR P5, PT, R34, 0x12, !P2 ;  /* 0x000000122200780c */ /* 0x000fc600057a1670 */
[----:B------:R1:W-:Y:S01]  /*caa0*/  @!P4 STG.E.U8 desc[UR20][R26.64+0x8], R29 ;  /* 0x0000081d1a00c986 */ /* 0x0003e2000c101114 */
[----:B------:R-:W-:-:S03]  /*cab0*/  ISETP.LT.OR P4, PT, R34, 0x11, !P1 ;  /* 0x000000112200780c */ /* 0x000fc60004f81670 */
[----:B------:R2:W-:Y:S01]  /*cac0*/  @!P6 STG.E.U8 desc[UR20][R24.64+0x10], R31 ;  /* 0x0000101f1800e986 */ /* 0x0005e2000c101114 */
[----:B------:R-:W-:Y:S02]  /*cad0*/  ISETP.LT.OR P6, PT, R34, 0x12, !P1 ;  /* 0x000000122200780c */ /* 0x000fe40004fc1670 */
[----:B------:R-:W-:Y:S01]  /*cae0*/  F2FP.SATFINITE.E4M3.F32.PACK_AB_MERGE_C R219, RZ, R219, RZ ;  /* 0x000000dbffdb723e */ /* 0x000fe200048070ff */
[----:B------:R-:W-:Y:S01]  /*caf0*/  FMUL R216, R216, UR32 ;  /* 0x00000020d8d87c20 */ /* 0x000fe20008400000 */
[----:B---3--:R-:W-:Y:S01]  /*cb00*/  F2FP.SATFINITE.E4M3.F32.PACK_AB_MERGE_C R33, RZ, R218, RZ ;  /* 0x000000daff21723e */ /* 0x008fe200048070ff */
[----:B------:R-:W-:Y:S01]  /*cb10*/  FMUL R214, R214, UR32 ;  /* 0x00000020d6d67c20 */ /* 0x000fe20008400000 */
[----:B------:R-:W-:Y:S01]  /*cb20*/  F2FP.SATFINITE.E4M3.F32.PACK_AB_MERGE_C R217, RZ, R217, RZ ;  /* 0x000000d9ffd9723e */ /* 0x000fe200048070ff */
[----:B------:R-:W-:Y:S01]  /*cb30*/  @!P5 STG.E.U8 desc[UR20][R24.64+0x11], R219 ;  /* 0x000011db1800d986 */ /* 0x000fe2000c101114 */
[----:B------:R-:W-:-:S03]  /*cb40*/  ISETP.LT.OR P5, PT, R34, 0x1a, !P2 ;  /* 0x0000001a2200780c */ /* 0x000fc600057a1670 */
[----:B------:R3:W-:Y:S01]  /*cb50*/  @!P4 STG.E.U8 desc[UR20][R26.64+0x10], R33 ;  /* 0x000010211a00c986 */ /* 0x0007e2000c101114 */
[----:B------:R-:W-:-:S03]  /*cb60*/  ISETP.LT.OR P4, PT, R34, 0x19, !P2 ;  /* 0x000000192200780c */ /* 0x000fc60005781670 */
[----:B------:R-:W-:Y:S01]  /*cb70*/  @!P6 STG.E.U8 desc[UR20][R26.64+0x11], R217 ;  /* 0x000011d91a00e986 */ /* 0x000fe2000c101114 */
[----:B------:R-:W-:Y:S02]  /*cb80*/  ISETP.LT.OR P6, PT, R34, 0x19, !P1 ;  /* 0x000000192200780c */ /* 0x000fe40004fc1670 */
[----:B------:R-:W-:Y:S01]  /*cb90*/  F2FP.SATFINITE.E4M3.F32.PACK_AB_MERGE_C R215, RZ, R215, RZ ;  /* 0x000000d7ffd7723e */ /* 0x000fe200048070ff */
[----:B------:R-:W-:Y:S01]  /*cba0*/  FMUL R213, R213, UR32 ;  /* 0x00000020d5d57c20 */ /* 0x000fe20008400000 */
[----:B-1----:R-:W-:Y:S01]  /*cbb0*/  F2FP.SATFINITE.E4M3.F32.PACK_AB_MERGE_C R29, RZ, R216, RZ ;  /* 0x000000d8ff1d723e */ /* 0x002fe200048070ff */
[----:B------:R-:W-:Y:S01]  /*cbc0*/  FMUL R212, R212, UR32 ;  /* 0x00000020d4d47c20 */ /* 0x000fe20008400000 */
[----:B--2---:R-:W-:Y:S01]  /*cbd0*/  F2FP.SATFINITE.E4M3.F32.PACK_AB_MERGE_C R31, RZ, R214, RZ ;  /* 0x000000d6ff1f723e */ /* 0x004fe200048070ff */
[----:B------:R-:W-:Y:S01]  /*cbe0*/  @!P5 STG.E.U8 desc[UR20][R24.64+0x19], R215 ;  /* 0x000019d71800d986 */ /* 0x000fe2000c101114 */
[----:B------:R-:W-:-:S03]  /*cbf0*/  ISETP.LT.OR P5, PT, R34, 0x1a, !P1 ;  /* 0x0000001a2200780c */ /* 0x000fc60004fa1670 */
[----:B------:R1:W-:Y:S01]  /*cc00*/  @!P4 STG.E.U8 desc[UR20][R24.64+0x18], R29 ;  /* 0x0000181d1800c986 */ /* 0x0003e2000c101114 */
[----:B------:R-:W-:-:S03]  /*cc10*/  ISETP.LT.OR P4, PT, R34, 0x21, !P2 ;  /* 0x000000212200780c */ /* 0x000fc60005781670 */
[----:B------:R2:W-:Y:S01]  /*cc20*/  @!P6 STG.E.U8 desc[UR20][R26.64+0x18], R31 ;  /* 0x0000181f1a00e986 */ /* 0x0005e2000c101114 */
[----:B------:R-:W-:Y:S01]  /*cc30*/  ISETP.LT.OR P6, PT, R34, 0x22, !P2 ;  /* 0x000000222200780c */ /* 0x000fe200057c1670 */
[----:B------:R-:W-:Y:S01]  /*cc40*/  FMUL R211, R211, UR32 ;  /* 0x00000020d3d37c20 */ /* 0x000fe20008400000 */
        /* <DEDUP_REMOVED lines=51> */
[----:B------:R-:W3:Y:S01]  /*cf80*/  LDL.LU R226, [R1+0xc] ;  /* 0x00000c0001e27983 */ /* 0x000ee20000300800 */
[----:B------:R-:W-:-:S03]  /*cf90*/  F2FP.SATFINITE.E4M3.F32.PACK_AB_MERGE_C R199, RZ, R199, RZ ;  /* 0x000000c7ffc7723e */ /* 0x000fc600048070ff */
[----:B------:R-:W-:Y:S01]  /*cfa0*/  @!P5 STG.E.U8 desc[UR20][R26.64+0x31], R201 ;  /* 0x000031c91a00d986 */ /* 0x000fe2000c101114 */
[----:B------:R-:W-:-:S03]  /*cfb0*/  ISETP.LT.OR P5, PT, R34, 0x3a, !P1 ;  /* 0x0000003a2200780c */ /* 0x000fc60004fa1670 */
[----:B------:R4:W-:Y:S01]  /*cfc0*/  @!P4 STG.E.U8 desc[UR20][R24.64+0x38], R33 ;  /* 0x000038211800c986 */ /* 0x0009e2000c101114 */
[----:B------:R-:W-:-:S03]  /*cfd0*/  ISETP.LT.OR P4, PT, R34, 0x39, !P1 ;  /* 0x000000392200780c */ /* 0x000fc60004f81670 */
[----:B------:R-:W-:Y:S01]  /*cfe0*/  @!P6 STG.E.U8 desc[UR20][R24.64+0x39], R199 ;  /* 0x000039c71800e986 */ /* 0x000fe2000c101114 */
[----:B------:R-:W-:Y:S01]  /*cff0*/  ISETP.LT.OR P6, PT, R34, 0x41, !P2 ;  /* 0x000000412200780c */ /* 0x000fe200057c1670 */
[----:B------:R-:W-:Y:S01]  /*d000*/  FMUL R198, R198, UR32 ;  /* 0x00000020c6c67c20 */ /* 0x000fe20008400000 */
[----:B------:R-:W-:Y:S01]  /*d010*/  FMUL R196, R196, UR32 ;  /* 0x00000020c4c47c20 */ /* 0x000fe20008400000 */
[----:B------:R-:W3:Y:S01]  /*d020*/  LDL.LU R227, [R1+0x8] ;  /* 0x0000080001e37983 */ /* 0x000ee20000300800 */
[----:B------:R-:W-:-:S03]  /*d030*/  F2FP.SATFINITE.E4M3.F32.PACK_AB_MERGE_C R197, RZ, R197, RZ ;  /* 0x000000c5ffc5723e */ /* 0x000fc600048070ff */
[----:B------:R-:W3:Y:S01]  /*d040*/  LDL.LU R224, [R1+0x4] ;  /* 0x0000040001e07983 */ /* 0x000ee20000300800 */
[----:B-1----:R-:W-:-:S03]  /*d050*/  F2FP.SATFINITE.E4M3.F32.PACK_AB_MERGE_C R29, RZ, R198, RZ ;  /* 0x000000c6ff1d723e */ /* 0x002fc600048070ff */
[----:B------:R-:W3:Y:S01]  /*d060*/  LDL.LU R225, [R1] ;  /* 0x0000000001e17983 */ /* 0x000ee20000300800 */
[----:B--2---:R-:W-:-:S03]  /*d070*/  F2FP.SATFINITE.E4M3.F32.PACK_AB_MERGE_C R31, RZ, R196, RZ ;  /* 0x000000c4ff1f723e */ /* 0x004fc600048070ff */
[----:B------:R-:W-:Y:S01]  /*d080*/  @!P5 STG.E.U8 desc[UR20][R26.64+0x39], R197 ;  /* 0x000039c51a00d986 */ /* 0x000fe2000c101114 */
[C---:B------:R-:W-:Y:S01]  /*d090*/  ISETP.LT.OR P5, PT, R34.reuse, 0x42, !P2 ;  /* 0x000000422200780c */ /* 0x040fe200057a1670 */
[----:B------:R-:W-:Y:S02]  /*d0a0*/  FMUL R195, R195, UR32 ;  /* 0x00000020c3c37c20 */ /* 0x000fe40008400000 */
[----:B------:R1:W-:Y:S01]  /*d0b0*/  @!P4 STG.E.U8 desc[UR20][R26.64+0x38], R29 ;  /* 0x0000381d1a00c986 */ /* 0x0003e2000c101114 */
[----:B------:R-:W-:-:S03]  /*d0c0*/  ISETP.LT.OR P4, PT, R34, 0x41, !P1 ;  /* 0x000000412200780c */ /* 0x000fc60004f81670 */
[----:B------:R2:W-:Y:S01]  /*d0d0*/  @!P6 STG.E.U8 desc[UR20][R24.64+0x40], R31 ;  /* 0x0000401f1800e986 */ /* 0x0005e2000c101114 */
[----:B------:R-:W-:Y:S01]  /*d0e0*/  ISETP.LT.OR P6, PT, R34, 0x42, !P1 ;  /* 0x000000422200780c */ /* 0x000fe20004fc1670 */
[----:B------:R-:W-:Y:S01]  /*d0f0*/  FMUL R194, R194, UR32 ;  /* 0x00000020c2c27c20 */ /* 0x000fe20008400000 */
[----:B------:R-:W-:Y:S01]  /*d100*/  FMUL R193, R193, UR32 ;  /* 0x00000020c1c17c20 */ /* 0x000fe20008400000 */
[----:B------:R-:W-:Y:S01]  /*d110*/  F2FP.SATFINITE.E4M3.F32.PACK_AB_MERGE_C R195, RZ, R195, RZ ;  /* 0x000000c3ffc3723e */ /* 0x000fe200048070ff */
[----:B------:R-:W-:Y:S01]  /*d120*/  FMUL R191, R191, UR32 ;  /* 0x00000020bfbf7c20 */ /* 0x000fe20008400000 */
[----:B------:R-:W-:Y:S01]  /*d130*/  FMUL R192, R192, UR32 ;  /* 0x00000020c0c07c20 */ /* 0x000fe20008400000 */
[----:B----4-:R-:W-:Y:S01]  /*d140*/  F2FP.SATFINITE.E4M3.F32.PACK_AB_MERGE_C R33, RZ, R194, RZ ;  /* 0x000000c2ff21723e */ /* 0x010fe200048070ff */
        /* <DEDUP_REMOVED lines=178> */
[----:B-1----:R-:W-:Y:S01]  /*dc70*/  F2FP.SATFINITE.E4M3.F32.PACK_AB_MERGE_C R29, RZ, R22, RZ ;  /* 0x00000016ff1d723e */ /* 0x002fe200048070ff */
[----:B------:R-:W-:Y:S01]  /*dc80*/  FMUL R18, R18, UR32 ;  /* 0x0000002012127c20 */ /* 0x000fe20008400000 */
[----:B--2---:R-:W-:Y:S01]  /*dc90*/  F2FP.SATFINITE.E4M3.F32.PACK_AB_MERGE_C R31, RZ, R20, RZ ;  /* 0x00000014ff1f723e */ /* 0x004fe200048070ff */
[----:B------:R1:W-:Y:S01]  /*dca0*/  @!P5 STG.E.U8 desc[UR20][R26.64+0x99], R21 ;  /* 0x000099151a00d986 */ /* 0x0003e2000c101114 */
[----:B------:R-:W-:-:S03]  /*dcb0*/  ISETP.LT.OR P5, PT, R34, 0xa2, !P2 ;  /* 0x000000a22200780c */ /* 0x000fc600057a1670 */
[----:B------:R-:W-:Y:S01]  /*dcc0*/  @!P4 STG.E.U8 desc[UR20][R26.64+0x98], R29 ;  /* 0x0000981d1a00c986 */ /* 0x000fe2000c101114 */
[----:B------:R-:W-:-:S03]  /*dcd0*/  ISETP.LT.OR P4, PT, R34, 0xa1, !P1 ;  /* 0x000000a12200780c */ /* 0x000fc60004f81670 */
[----:B------:R-:W-:Y:S01]  /*dce0*/  @!P6 STG.E.U8 desc[UR20][R24.64+0xa0], R31 ;  /* 0x0000a01f1800e986 */ /* 0x000fe2000c101114 */
[----:B------:R-:W-:Y:S01]  /*dcf0*/  ISETP.LT.OR P6, PT, R34, 0xa2, !P1 ;  /* 0x000000a22200780c */ /* 0x000fe20004fc1670 */
[----:B------:R-:W-:Y:S01]  /*dd00*/  FMUL R17, R17, UR32 ;  /* 0x0000002011117c20 */ /* 0x000fe20008400000 */
[----:B------:R-:W-:Y:S01]  /*dd10*/  F2FP.SATFINITE.E4M3.F32.PACK_AB_MERGE_C R19, RZ, R19, RZ ;  /* 0x00000013ff13723e */ /* 0x000fe200048070ff */
[----:B------:R-:W-:Y:S01]  /*dd20*/  FMUL R15, R15, UR32 ;  /* 0x000000200f0f7c20 */ /* 0x000fe20008400000 */
[----:B----4-:R-:W-:Y:S01]  /*dd30*/  F2FP.SATFINITE.E4M3.F32.PACK_AB_MERGE_C R23, RZ, R18, RZ ;  /* 0x00000012ff17723e */ /* 0x010fe200048070ff */
[----:B------:R-:W-:Y:S01]  /*dd40*/  FMUL R16, R16, UR32 ;  /* 0x0000002010107c20 */ /* 0x000fe20008400000 */
[----:B------:R-:W-:Y:S01]  /*dd50*/  F2FP.SATFINITE.E4M3.F32.PACK_AB_MERGE_C R17, RZ, R17, RZ ;  /* 0x00000011ff11723e */ /* 0x000fe200048070ff */
        /* <DEDUP_REMOVED lines=34> */
[----:B------:R-:W3:Y:S01]  /*df80*/  LDL.LU R223, [R1+0x14] ;  /* 0x0000140001df7983 */ /* 0x000ee20000300800 */
[----:B--2---:R-:W-:-:S03]  /*df90*/  F2FP.SATFINITE.E4M3.F32.PACK_AB_MERGE_C R13, RZ, R8, RZ ;  /* 0x00000008ff0d723e */ /* 0x004fc600048070ff */
[----:B------:R-:W-:Y:S01]  /*dfa0*/  @!P5 STG.E.U8 desc[UR20][R26.64+0xb1], R9 ;  /* 0x0000b1091a00d986 */ /* 0x000fe2000c101114 */
[----:B------:R-:W-:-:S03]  /*dfb0*/  ISETP.LT.OR P5, PT, R34, 0xba, !P2 ;  /* 0x000000ba2200780c */ /* 0x000fc600057a1670 */
[----:B------:R-:W-:Y:S01]  /*dfc0*/  @!P4 STG.E.U8 desc[UR20][R26.64+0xb0], R15 ;  /* 0x0000b00f1a00c986 */ /* 0x000fe2000c101114 */
[----:B------:R-:W-:-:S03]  /*dfd0*/  ISETP.LT.OR P4, PT, R34, 0xb9, !P1 ;  /* 0x000000b92200780c */ /* 0x000fc60004f81670 */
[----:B------:R1:W-:Y:S01]  /*dfe0*/  @!P6 STG.E.U8 desc[UR20][R24.64+0xb8], R13 ;  /* 0x0000b80d1800e986 */ /* 0x0003e2000c101114 */
[----:B------:R-:W-:Y:S01]  /*dff0*/  ISETP.LT.OR P6, PT, R34, 0xba, !P1 ;  /* 0x000000ba2200780c */ /* 0x000fe20004fc1670 */
[----:B-----5:R-:W-:Y:S01]  /*e000*/  FMUL R5, R5, UR32 ;  /* 0x0000002005057c20 */ /* 0x020fe20008400000 */
[----:B------:R-:W-:Y:S01]  /*e010*/  F2FP.SATFINITE.E4M3.F32.PACK_AB_MERGE_C R7, RZ, R7, RZ ;  /* 0x00000007ff07723e */ /* 0x000fe200048070ff */
[----:B------:R-:W2:Y:S01]  /*e020*/  LDL.LU R222, [R1+0x10] ;  /* 0x0000100001de7983 */ /* 0x000ea20000300800 */
[----:B------:R-:W-:Y:S01]  /*e030*/  FMUL R6, R6, UR32 ;  /* 0x0000002006067c20 */ /* 0x000fe20008400000 */
[----:B------:R-:W-:Y:S01]  /*e040*/  FMUL R2, R2, UR32 ;  /* 0x0000002002027c20 */ /* 0x000fe20008400000 */
[----:B------:R-:W-:Y:S01]  /*e050*/  F2FP.SATFINITE.E4M3.F32.PACK_AB_MERGE_C R5, RZ, R5, RZ ;  /* 0x00000005ff05723e */ /* 0x000fe200048070ff */
[----:B------:R0:W-:Y:S01]  /*e060*/  @!P5 STG.E.U8 desc[UR20][R24.64+0xb9], R7 ;  /* 0x0000b9071800d986 */ /* 0x0001e2000c101114 */
[----:B------:R-:W-:Y:S01]  /*e070*/  FMUL R3, R3, UR32 ;  /* 0x0000002003037c20 */ /* 0x000fe20008400000 */
[----:B----4-:R-:W-:Y:S01]  /*e080*/  F2FP.SATFINITE.E4M3.F32.PACK_AB_MERGE_C R11, RZ, R6, RZ ;  /* 0x00000006ff0b723e */ /* 0x010fe200048070ff */
[----:B------:R-:W-:Y:S01]  /*e090*/  FMUL R0, R0, UR32 ;  /* 0x0000002000007c20 */ /* 0x000fe20008400000 */
[----:B------:R-:W4:Y:S01]  /*e0a0*/  LDL.LU R221, [R1+0x18] ;  /* 0x0000180001dd7983 */ /* 0x000f220000300800 */
[----:B------:R-:W-:Y:S01]  /*e0b0*/  ISETP.LT.OR P5, PT, R34, 0xc2, !P2 ;  /* 0x000000c22200780c */ /* 0x000fe200057a1670 */
[----:B------:R-:W-:Y:S01]  /*e0c0*/  FMUL R4, R4, UR32 ;  /* 0x0000002004047c20 */ /* 0x000fe20008400000 */
[----:B-1----:R-:W-:Y:S01]  /*e0d0*/  F2FP.SATFINITE.E4M3.F32.PACK_AB_MERGE_C R13, RZ, R3, RZ ;  /* 0x00000003ff0d723e */ /* 0x002fe200048070ff */
[----:B------:R1:W-:Y:S01]  /*e0e0*/  @!P6 STG.E.U8 desc[UR20][R26.64+0xb9], R5 ;  /* 0x0000b9051a00e986 */ /* 0x0003e2000c101114 */
[----:B0-----:R-:W-:Y:S01]  /*e0f0*/  F2FP.SATFINITE.E4M3.F32.PACK_AB_MERGE_C R7, RZ, R2, RZ ;  /* 0x00000002ff07723e */ /* 0x001fe200048070ff */
[----:B---3--:R-:W-:-:S02]  /*e100*/  FMUL R2, R225, UR32 ;  /* 0x00000020e1027c20 */ /* 0x008fc40008400000 */
[----:B------:R0:W-:Y:S01]  /*e110*/  @!P4 STG.E.U8 desc[UR20][R26.64+0xb8], R11 ;  /* 0x0000b80b1a00c986 */ /* 0x0001e2000c101114 */
[----:B------:R-:W-:Y:S01]  /*e120*/  FMUL R3, R224, UR32 ;  /* 0x00000020e0037c20 */ /* 0x000fe20008400000 */
[C---:B------:R-:W-:Y:S02]  /*e130*/  ISETP.LT.OR P4, PT, R34.reuse, 0xc1, !P2 ;  /* 0x000000c12200780c */ /* 0x040fe40005781670 */
[----:B------:R-:W3:Y:S01]  /*e140*/  LDL.LU R225, [R1+0x1c] ;  /* 0x00001c0001e17983 */ /* 0x000ee20000300800 */
[----:B------:R-:W-:Y:S02]  /*e150*/  F2FP.SATFINITE.E4M3.F32.PACK_AB_MERGE_C R9, RZ, R4, RZ ;  /* 0x00000004ff09723e */ /* 0x000fe400048070ff */
[----:B-1----:R-:W-:Y:S01]  /*e160*/  F2FP.SATFINITE.E4M3.F32.PACK_AB_MERGE_C R5, RZ, R0, RZ ;  /* 0x00000000ff05723e */ /* 0x002fe200048070ff */
[----:B------:R-:W3:Y:S01]  /*e170*/  LDL.LU R224, [R1+0x20] ;  /* 0x0000200001e07983 */ /* 0x000ee20000300800 */
[----:B------:R-:W-:Y:S01]  /*e180*/  FMUL R0, R227, UR32 ;  /* 0x00000020e3007c20 */ /* 0x000fe20008400000 */
[----:B------:R-:W-:-:S02]  /*e190*/  ISETP.LT.OR P6, PT, R34, 0xc1, !P1 ;  /* 0x000000c12200780c */ /* 0x000fc40004fc1670 */
[----:B0-----:R-:W-:Y:S01]  /*e1a0*/  F2FP.SATFINITE.E4M3.F32.PACK_AB_MERGE_C R11, RZ, R2, RZ ;  /* 0x00000002ff0b723e */ /* 0x001fe200048070ff */
[----:B------:R-:W3:Y:S01]  /*e1b0*/  LDL.LU R227, [R1+0x24] ;  /* 0x0000240001e37983 */ /* 0x000ee20000300800 */
[----:B------:R-:W-:-:S03]  /*e1c0*/  FMUL R2, R226, UR32 ;  /* 0x00000020e2027c20 */ /* 0x000fc60008400000 */
[----:B------:R-:W3:Y:S04]  /*e1d0*/  LDL.LU R226, [R1+0x28] ;  /* 0x0000280001e27983 */ /* 0x000ee80000300800 */
[----:B------:R-:W-:Y:S01]  /*e1e0*/  @!P5 STG.E.U8 desc[UR20][R24.64+0xc1], R13 ;  /* 0x0000c10d1800d986 */ /* 0x000fe2000c101114 */
[----:B------:R-:W-:-:S03]  /*e1f0*/  ISETP.LT.OR P5, PT, R34, 0xc2, !P1 ;  /* 0x000000c22200780c */ /* 0x000fc60004fa1670 */
[----:B------:R0:W-:Y:S01]  /*e200*/  @!P4 STG.E.U8 desc[UR20][R24.64+0xc0], R9 ;  /* 0x0000c0091800c986 */ /* 0x0001e2000c101114 */
[----:B------:R-:W-:-:S03]  /*e210*/  ISETP.LT.OR P4, PT, R34, 0xc9, !P2 ;  /* 0x000000c92200780c */ /* 0x000fc60005781670 */
[----:B------:R1:W-:Y:S01]  /*e220*/  @!P6 STG.E.U8 desc[UR20][R26.64+0xc0], R7 ;  /* 0x0000c0071a00e986 */ /* 0x0003e2000c101114 */
[----:B------:R-:W-:-:S03]  /*e230*/  ISETP.LT.OR P6, PT, R34, 0xca, !P2 ;  /* 0x000000ca2200780c */ /* 0x000fc600057c1670 */
[----:B------:R-:W3:Y:S04]  /*e240*/  LDL.LU R220, [R1+0x2c] ;  /* 0x00002c0001dc7983 */ /* 0x000ee80000300800 */
[----:B------:R2:W-:Y:S01]  /*e250*/  @!P5 STG.E.U8 desc[UR20][R26.64+0xc1], R5 ;  /* 0x0000c1051a00d986 */ /* 0x0005e2000c101114 */
[----:B0-----:R-:W-:-:S03]  /*e260*/  F2FP.SATFINITE.E4M3.F32.PACK_AB_MERGE_C R9, RZ, R3, RZ ;  /* 0x00000003ff09723e */ /* 0x001fc600048070ff */
[----:B------:R-:W-:Y:S01]  /*e270*/  @!P4 STG.E.U8 desc[UR20][R24.64+0xc8], R11 ;  /* 0x0000c80b1800c986 */ /* 0x000fe2000c101114 */
[----:B------:R-:W-:Y:S02]  /*e280*/  ISETP.LT.OR P4, PT, R34, 0xc9, !P1 ;  /* 0x000000c92200780c */ /* 0x000fe40004f81670 */
[----:B-1----:R-:W-:Y:S02]  /*e290*/  F2FP.SATFINITE.E4M3.F32.PACK_AB_MERGE_C R7, RZ, R0, RZ ;  /* 0x00000000ff07723e */ /* 0x002fe400048070ff */
[----:B------:R-:W-:Y:S01]  /*e2a0*/  F2FP.SATFINITE.E4M3.F32.PACK_AB_MERGE_C R13, RZ, R2, RZ ;  /* 0x00000002ff0d723e */ /* 0x000fe200048070ff */
[----:B------:R0:W-:Y:S08]  /*e2b0*/  @!P6 STG.E.U8 desc[UR20][R24.64+0xc9], R9 ;  /* 0x0000c9091800e986 */ /* 0x0001f0000c101114 */
[----:B------:R1:W-:Y:S01]  /*e2c0*/  @!P4 STG.E.U8 desc[UR20][R26.64+0xc8], R7 ;  /* 0x0000c8071a00c986 */ /* 0x0003e2000c101114 */
[----:B------:R-:W-:Y:S01]  /*e2d0*/  FMUL R0, R223, UR32 ;  /* 0x00000020df007c20 */ /* 0x000fe20008400000 */
[----:B--2---:R-:W-:-:S02]  /*e2e0*/  FMUL R3, R222, UR32 ;  /* 0x00000020de037c20 */ /* 0x004fc40008400000 */
[----:B------:R-:W2:Y:S03]  /*e2f0*/  LDL.LU R222, [R1+0x30] ;  /* 0x0000300001de7983 */ /* 0x000ea60000300800 */
[----:B------:R-:W-:Y:S01]  /*e300*/  F2FP.SATFINITE.E4M3.F32.PACK_AB_MERGE_C R5, RZ, R3, RZ ;  /* 0x00000003ff05723e */ /* 0x000fe200048070ff */
[----:B------:R-:W2:Y:S01]  /*e310*/  LDL.LU R223, [R1+0x34] ;  /* 0x0000340001df7983 */ /* 0x000ea20000300800 */
[----:B----4-:R-:W-:Y:S01]  /*e320*/  FMUL R2, R221, UR32 ;  /* 0x00000020dd027c20 */ /* 0x010fe20008400000 */
[----:B0-----:R-:W-:-:S04]  /*e330*/  F2FP.SATFINITE.E4M3.F32.PACK_AB_MERGE_C R9, RZ, R0, RZ ;  /* 0x00000000ff09723e */ /* 0x001fc800048070ff */
[----:B------:R-:W-:Y:S01]  /*e340*/  F2FP.SATFINITE.E4M3.F32.PACK_AB_MERGE_C R11, RZ, R2, RZ ;  /* 0x00000002ff0b723e */ /* 0x000fe200048070ff */
[----:B---3--:R-:W-:Y:S02]  /*e350*/  FMUL R3, R225, UR32 ;  /* 0x00000020e1037c20 */ /* 0x008fe40008400000 */
[----:B------:R-:W3:Y:S01]  /*e360*/  LDL.LU R225, [R1+0x38] ;  /* 0x0000380001e17983 */ /* 0x000ee20000300800 */
[----:B------:R-:W-:Y:S02]  /*e370*/  FMUL R0, R224, UR32 ;  /* 0x00000020e0007c20 */ /* 0x000fe40008400000 */
[----:B-1----:R-:W-:Y:S01]  /*e380*/  F2FP.SATFINITE.E4M3.F32.PACK_AB_MERGE_C R7, RZ, R3, RZ ;  /* 0x00000003ff07723e */ /* 0x002fe200048070ff */
[----:B------:R-:W4:Y:S01]  /*e390*/  LDL.LU R224, [R1+0x3c] ;  /* 0x00003c0001e07983 */ /* 0x000f220000300800 */
[----:B------:R-:W-:-:S03]  /*e3a0*/  FMUL R2, R227, UR32 ;  /* 0x00000020e3027c20 */ /* 0x000fc60008400000 */
[----:B------:R-:W4:Y:S01]  /*e3b0*/  LDL.LU R227, [R1+0x40] ;  /* 0x0000400001e37983 */ /* 0x000f220000300800 */
[----:B------:R-:W-:-:S03]  /*e3c0*/  FMUL R3, R226, UR32 ;  /* 0x00000020e2037c20 */ /* 0x000fc60008400000 */
[----:B------:R-:W4:Y:S01]  /*e3d0*/  LDL.LU R226, [R1+0x44] ;  /* 0x0000440001e27983 */ /* 0x000f220000300800 */
[C---:B------:R-:W-:Y:S02]  /*e3e0*/  ISETP.LT.OR P5, PT, R34.reuse, 0xca, !P1 ;  /* 0x000000ca2200780c */ /* 0x040fe40004fa1670 */
[C---:B------:R-:W-:Y:S01]  /*e3f0*/  ISETP.LT.OR P6, PT, R34.reuse, 0xd1, !P2 ;  /* 0x000000d12200780c */ /* 0x040fe200057c1670 */
[----:B------:R-:W4:Y:S01]  /*e400*/  LDL.LU R219, [R1+0x48] ;  /* 0x0000480001db7983 */ /* 0x000f220000300800 */
[----:B------:R-:W-:-:S03]  /*e410*/  ISETP.LT.OR P4, PT, R34, 0xd1, !P1 ;  /* 0x000000d12200780c */ /* 0x000fc60004f81670 */
[----:B------:R-:W4:Y:S04]  /*e420*/  LDL.LU R218, [R1+0x4c] ;  /* 0x00004c0001da7983 */ /* 0x000f280000300800 */
[----:B------:R-:W4:Y:S04]  /*e430*/  LDL.LU R221, [R1+0x50] ;  /* 0x0000500001dd7983 */ /* 0x000f280000300800 */
[----:B------:R0:W-:Y:S01]  /*e440*/  @!P5 STG.E.U8 desc[UR20][R26.64+0xc9], R13 ;  /* 0x0000c90d1a00d986 */ /* 0x0001e2000c101114 */
[----:B------:R-:W-:-:S03]  /*e450*/  ISETP.LT.OR P5, PT, R34, 0xd2, !P2 ;  /* 0x000000d22200780c */ /* 0x000fc600057a1670 */
[----:B------:R1:W-:Y:S01]  /*e460*/  @!P6 STG.E.U8 desc[UR20][R24.64+0xd0], R5 ;  /* 0x0000d0051800e986 */ /* 0x0003e2000c101114 */
[----:B------:R-:W-:Y:S02]  /*e470*/  ISETP.LT.OR P6, PT, R34, 0xd2, !P1 ;  /* 0x000000d22200780c */ /* 0x000fe40004fc1670 */
[----:B0-----:R-:W-:-:S07]  /*e480*/  F2FP.SATFINITE.E4M3.F32.PACK_AB_MERGE_C R13, RZ, R2, RZ ;  /* 0x00000002ff0d723e */ /* 0x001fce00048070ff */
[----:B------:R0:W-:Y:S01]  /*e490*/  @!P5 STG.E.U8 desc[UR20][R24.64+0xd1], R9 ;  /* 0x0000d1091800d986 */ /* 0x0001e2000c101114 */
[C---:B------:R-:W-:Y:S02]  /*e4a0*/  ISETP.LT.OR P5, PT, R34.reuse, 0xda, !P2 ;  /* 0x000000da2200780c */ /* 0x040fe400057a1670 */
[----:B-1----:R-:W-:Y:S01]  /*e4b0*/  F2FP.SATFINITE.E4M3.F32.PACK_AB_MERGE_C R5, RZ, R0, RZ ;  /* 0x00000000ff05723e */ /* 0x002fe200048070ff */
[----:B------:R-:W-:Y:S01]  /*e4c0*/  @!P4 STG.E.U8 desc[UR20][R26.64+0xd0], R11 ;  /* 0x0000d00b1a00c986 */ /* 0x000fe2000c101114 */
[----:B------:R-:W-:Y:S01]  /*e4d0*/  ISETP.LT.OR P4, PT, R34, 0xd9, !P2 ;  /* 0x000000d92200780c */ /* 0x000fe20005781670 */
[----:B------:R-:W-:Y:S02]  /*e4e0*/  FMUL R0, R220, UR32 ;  /* 0x00000020dc007c20 */ /* 0x000fe40008400000 */
[----:B------:R1:W-:Y:S01]  /*e4f0*/  @!P6 STG.E.U8 desc[UR20][R26.64+0xd1], R7 ;  /* 0x0000d1071a00e986 */ /* 0x0003e2000c101114 */
[----:B------:R-:W-:-:S03]  /*e500*/  ISETP.LT.OR P6, PT, R34, 0xd9, !P1 ;  /* 0x000000d92200780c */ /* 0x000fc60004fc1670 */
[----:B------:R-:W4:Y:S01]  /*e510*/  LDL.LU R220, [R1+0x54] ;  /* 0x0000540001dc7983 */ /* 0x000f220000300800 */
[----:B0-----:R-:W-:-:S03]  /*e520*/  F2FP.SATFINITE.E4M3.F32.PACK_AB_MERGE_C R9, RZ, R3, RZ ;  /* 0x00000003ff09723e */ /* 0x001fc600048070ff */
[----:B------:R-:W-:Y:S01]  /*e530*/  @!P5 STG.E.U8 desc[UR20][R24.64+0xd9], R13 ;  /* 0x0000d90d1800d986 */ /* 0x000fe2000c101114 */
[----:B-1----:R-:W-:-:S03]  /*e540*/  F2FP.SATFINITE.E4M3.F32.PACK_AB_MERGE_C R7, RZ, R0, RZ ;  /* 0x00000000ff07723e */ /* 0x002fc600048070ff */
[----:B------:R0:W-:Y:S04]  /*e550*/  @!P4 STG.E.U8 desc[UR20][R24.64+0xd8], R5 ;  /* 0x0000d8051800c986 */ /* 0x0001e8000c101114 */
[----:B------:R1:W-:Y:S01]  /*e560*/  @!P6 STG.E.U8 desc[UR20][R26.64+0xd8], R9 ;  /* 0x0000d8091a00e986 */ /* 0x0003e2000c101114 */
[----:B--2---:R-:W-:-:S03]  /*e570*/  FMUL R2, R222, UR32 ;  /* 0x00000020de027c20 */ /* 0x004fc60008400000 */
[----:B------:R-:W2:Y:S01]  /*e580*/  LDL.LU R222, [R1+0x58] ;  /* 0x0000580001de7983 */ /* 0x000ea20000300800 */
[----:B------:R-:W-:Y:S01]  /*e590*/  FMUL R3, R223, UR32 ;  /* 0x00000020df037c20 */ /* 0x000fe20008400000 */
[----:B------:R-:W-:Y:S02]  /*e5a0*/  F2FP.SATFINITE.E4M3.F32.PACK_AB_MERGE_C R11, RZ, R2, RZ ;  /* 0x00000002ff0b723e */ /* 0x000fe400048070ff */
[----:B------:R-:W2:Y:S02]  /*e5b0*/  LDL.LU R223, [R1+0x5c] ;  /* 0x00005c0001df7983 */ /* 0x000ea40000300800 */
[----:B0-----:R-:W-:Y:S01]  /*e5c0*/  F2FP.SATFINITE.E4M3.F32.PACK_AB_MERGE_C R5, RZ, R3, RZ ;  /* 0x00000003ff05723e */ /* 0x001fe200048070ff */
[----:B---3--:R-:W-:Y:S02]  /*e5d0*/  FMUL R0, R225, UR32 ;  /* 0x00000020e1007c20 */ /* 0x008fe40008400000 */
[----:B------:R-:W3:Y:S01]  /*e5e0*/  LDL.LU R225, [R1+0x60] ;  /* 0x0000600001e17983 */ /* 0x000ee20000300800 */
[----:B----4-:R-:W-:-:S02]  /*e5f0*/  FMUL R2, R224, UR32 ;  /* 0x00000020e0027c20 */ /* 0x010fc40008400000 */
[----:B-1----:R-:W-:Y:S01]  /*e600*/  F2FP.SATFINITE.E4M3.F32.PACK_AB_MERGE_C R9, RZ, R0, RZ ;  /* 0x00000000ff09723e */ /* 0x002fe200048070ff */
[----:B------:R-:W4:Y:S01]  /*e610*/  LDL.LU R224, [R1+0x64] ;  /* 0x0000640001e07983 */ /* 0x000f220000300800 */
[----:B------:R-:W-:-:S03]  /*e620*/  FMUL R3, R227, UR32 ;  /* 0x00000020e3037c20 */ /* 0x000fc60008400000 */
[----:B------:R-:W4:Y:S01]  /*e630*/  LDL.LU R227, [R1+0x68] ;  /* 0x0000680001e37983 */ /* 0x000f220000300800 */
[----:B------:R-:W-:-:S03]  /*e640*/  FMUL R0, R226, UR32 ;  /* 0x00000020e2007c20 */ /* 0x000fc60008400000 */
[----:B------:R-:W4:Y:S01]  /*e650*/  LDL.LU R226, [R1+0x6c] ;  /* 0x00006c0001e27983 */ /* 0x000f220000300800 */
[C---:B------:R-:W-:Y:S02]  /*e660*/  ISETP.LT.OR P5, PT, R34.reuse, 0xda, !P1 ;  /* 0x000000da2200780c */ /* 0x040fe40004fa1670 */
[C---:B------:R-:W-:Y:S02]  /*e670*/  ISETP.LT.OR P4, PT, R34.reuse, 0xe1, !P2 ;  /* 0x000000e12200780c */ /* 0x040fe40005781670 */
[----:B------:R-:W-:-:S09]  /*e680*/  ISETP.LT.OR P6, PT, R34, 0xe2, !P2 ;  /* 0x000000e22200780c */ /* 0x000fd200057c1670 */
[----:B------:R0:W-:Y:S01]  /*e690*/  @!P5 STG.E.U8 desc[UR20][R26.64+0xd9], R7 ;  /* 0x0000d9071a00d986 */ /* 0x0001e2000c101114 */
[----:B------:R-:W-:-:S03]  /*e6a0*/  ISETP.LT.OR P5, PT, R34, 0xe2, !P1 ;  /* 0x000000e22200780c */ /* 0x000fc60004fa1670 */
[----:B------:R-:W-:Y:S01]  /*e6b0*/  @!P4 STG.E.U8 desc[UR20][R24.64+0xe0], R11 ;  /* 0x0000e00b1800c986 */ /* 0x000fe2000c101114 */
[----:B------:R-:W-:-:S03]  /*e6c0*/  ISETP.LT.OR P4, PT, R34, 0xe1, !P1 ;  /* 0x000000e12200780c */ /* 0x000fc60004f81670 */
[----:B------:R1:W-:Y:S01]  /*e6d0*/  @!P6 STG.E.U8 desc[UR20][R24.64+0xe1], R5 ;  /* 0x0000e1051800e986 */ /* 0x0003e2000c101114 */
[----:B------:R-:W-:Y:S02]  /*e6e0*/  ISETP.LT.OR P6, PT, R34, 0xe9, !P2 ;  /* 0x000000e92200780c */ /* 0x000fe400057c1670 */
[----:B------:R-:W-:Y:S02]  /*e6f0*/  F2FP.SATFINITE.E4M3.F32.PACK_AB_MERGE_C R13, RZ, R2, RZ ;  /* 0x00000002ff0d723e */ /* 0x000fe400048070ff */
[----:B0-----:R-:W-:-:S03]  /*e700*/  F2FP.SATFINITE.E4M3.F32.PACK_AB_MERGE_C R7, RZ, R3, RZ ;  /* 0x00000003ff07723e */ /* 0x001fc600048070ff */
[----:B------:R-:W-:Y:S01]  /*e710*/  @!P5 STG.E.U8 desc[UR20][R26.64+0xe1], R13 ;  /* 0x0000e10d1a00d986 */ /* 0x000fe2000c101114 */
[----:B------:R-:W-:-:S03]  /*e720*/  ISETP.LT.OR P5, PT, R34, 0xea, !P2 ;  /* 0x000000ea2200780c */ /* 0x000fc600057a1670 */
[----:B------:R0:W-:Y:S01]  /*e730*/  @!P4 STG.E.U8 desc[UR20][R26.64+0xe0], R9 ;  /* 0x0000e0091a00c986 */ /* 0x0001e2000c101114 */
[----:B------:R-:W-:-:S03]  /*e740*/  ISETP.LT.OR P4, PT, R34, 0xe9, !P1 ;  /* 0x000000e92200780c */ /* 0x000fc60004f81670 */
[----:B------:R0:W-:Y:S01]  /*e750*/  @!P6 STG.E.U8 desc[UR20][R24.64+0xe8], R7 ;  /* 0x0000e8071800e986 */ /* 0x0001e2000c101114 */
[----:B------:R-:W-:Y:S01]  /*e760*/  ISETP.LT.OR P6, PT, R34, 0xea, !P1 ;  /* 0x000000ea2200780c */ /* 0x000fe20004fc1670 */
[----:B------:R-:W-:Y:S01]  /*e770*/  FMUL R2, R219, UR32 ;  /* 0x00000020db027c20 */ /* 0x000fe20008400000 */
[----:B------:R-:W-:Y:S01]  /*e780*/  FMUL R3, R218, UR32 ;  /* 0x00000020da037c20 */ /* 0x000fe20008400000 */
[----:B-1----:R-:W-:-:S03]  /*e790*/  F2FP.SATFINITE.E4M3.F32.PACK_AB_MERGE_C R5, RZ, R0, RZ ;  /* 0x00000000ff05723e */ /* 0x002fc600048070ff */
[----:B------:R-:W-:Y:S02]  /*e7a0*/  F2FP.SATFINITE.E4M3.F32.PACK_AB_MERGE_C R11, RZ, R2, RZ ;  /* 0x00000002ff0b723e */ /* 0x000fe400048070ff */
[----:B0-----:R-:W-:Y:S01]  /*e7b0*/  F2FP.SATFINITE.E4M3.F32.PACK_AB_MERGE_C R9, RZ, R3, RZ ;  /* 0x00000003ff09723e */ /* 0x001fe200048070ff */
[----:B------:R-:W-:Y:S01]  /*e7c0*/  @!P5 STG.E.U8 desc[UR20][R24.64+0xe9], R5 ;  /* 0x0000e9051800d986 */ /* 0x000fe2000c101114 */
[----:B------:R-:W-:-:S03]  /*e7d0*/  ISETP.LT.OR P5, PT, R34, 0xf2, !P2 ;  /* 0x000000f22200780c */ /* 0x000fc600057a1670 */
[----:B------:R-:W-:Y:S01]  /*e7e0*/  @!P4 STG.E.U8 desc[UR20][R26.64+0xe8], R11 ;  /* 0x0000e80b1a00c986 */ /* 0x000fe2000c101114 */
[----:B------:R-:W-:-:S03]  /*e7f0*/  ISETP.LT.OR P4, PT, R34, 0xf1, !P2 ;  /* 0x000000f12200780c */ /* 0x000fc60005781670 */
[----:B------:R-:W-:Y:S01]  /*e800*/  @!P6 STG.E.U8 desc[UR20][R26.64+0xe9], R9 ;  /* 0x0000e9091a00e986 */ /* 0x000fe2000c101114 */
[----:B------:R-:W-:Y:S01]  /*e810*/  ISETP.LT.OR P6, PT, R34, 0xf1, !P1 ;  /* 0x000000f12200780c */ /* 0x000fe20004fc1670 */
[----:B------:R-:W-:Y:S01]  /*e820*/  FMUL R0, R221, UR32 ;  /* 0x00000020dd007c20 */ /* 0x000fe20008400000 */
[----:B------:R-:W-:-:S04]  /*e830*/  FMUL R2, R220, UR32 ;  /* 0x00000020dc027c20 */ /* 0x000fc80008400000 */
[----:B------:R-:W-:Y:S02]  /*e840*/  F2FP.SATFINITE.E4M3.F32.PACK_AB_MERGE_C R7, RZ, R0, RZ ;  /* 0x00000000ff07723e */ /* 0x000fe400048070ff */
[----:B------:R-:W-:-:S03]  /*e850*/  F2FP.SATFINITE.E4M3.F32.PACK_AB_MERGE_C R13, RZ, R2, RZ ;  /* 0x00000002ff0d723e */ /* 0x000fc600048070ff */
[----:B------:R0:W-:Y:S01]  /*e860*/  @!P4 STG.E.U8 desc[UR20][R24.64+0xf0], R7 ;  /* 0x0000f0071800c986 */ /* 0x0001e2000c101114 */
[----:B------:R-:W-:-:S03]  /*e870*/  ISETP.LT.OR P4, PT, R34, 0xf2, !P1 ;  /* 0x000000f22200780c */ /* 0x000fc60004f81670 */
[----:B------:R1:W-:Y:S01]  /*e880*/  @!P5 STG.E.U8 desc[UR20][R24.64+0xf1], R13 ;  /* 0x0000f10d1800d986 */ /* 0x0003e2000c101114 */
[C---:B------:R-:W-:Y:S02]  /*e890*/  ISETP.LT.OR P5, PT, R34.reuse, 0xf9, !P2 ;  /* 0x000000f92200780c */ /* 0x040fe400057a1670 */
[----:B------:R-:W-:Y:S01]  /*e8a0*/  ISETP.LT.OR P2, PT, R34, 0xfa, !P2 ;  /* 0x000000fa2200780c */ /* 0x000fe20005741670 */
[----:B--2---:R-:W-:-:S05]  /*e8b0*/  FMUL R3, R222, UR32 ;  /* 0x00000020de037c20 */ /* 0x004fca0008400000 */
[----:B------:R-:W-:Y:S01]  /*e8c0*/  F2FP.SATFINITE.E4M3.F32.PACK_AB_MERGE_C R15, RZ, R3, RZ ;  /* 0x00000003ff0f723e */ /* 0x000fe200048070ff */
[----:B------:R-:W-:-:S04]  /*e8d0*/  FMUL R0, R223, UR32 ;  /* 0x00000020df007c20 */ /* 0x000fc80008400000 */
[----:B------:R1:W-:Y:S01]  /*e8e0*/  @!P6 STG.E.U8 desc[UR20][R26.64+0xf0], R15 ;  /* 0x0000f00f1a00e986 */ /* 0x0003e2000c101114 */
[C---:B------:R-:W-:Y:S02]  /*e8f0*/  ISETP.LT.OR P6, PT, R34.reuse, 0xf9, !P1 ;  /* 0x000000f92200780c */ /* 0x040fe40004fc1670 */
[----:B------:R-:W-:Y:S02]  /*e900*/  ISETP.LT.OR P1, PT, R34, 0xfa, !P1 ;  /* 0x000000fa2200780c */ /* 0x000fe40004f21670 */
[----:B0-----:R-:W-:Y:S01]  /*e910*/  F2FP.SATFINITE.E4M3.F32.PACK_AB_MERGE_C R7, RZ, R0, RZ ;  /* 0x00000000ff07723e */ /* 0x001fe200048070ff */
[----:B---3--:R-:W-:Y:S01]  /*e920*/  FMUL R2, R225, UR32 ;  /* 0x00000020e1027c20 */ /* 0x008fe20008400000 */
[----:B----4-:R-:W-:-:S04]  /*e930*/  FMUL R3, R224, UR32 ;  /* 0x00000020e0037c20 */ /* 0x010fc80008400000 */
[----:B------:R-:W-:Y:S01]  /*e940*/  F2FP.SATFINITE.E4M3.F32.PACK_AB_MERGE_C R9, RZ, R2, RZ ;  /* 0x00000002ff09723e */ /* 0x000fe200048070ff */
[----:B------:R-:W-:Y:S01]  /*e950*/  FMUL R4, R227, UR32 ;  /* 0x00000020e3047c20 */ /* 0x000fe20008400000 */
[----:B------:R-:W-:Y:S01]  /*e960*/  FMUL R5, R226, UR32 ;  /* 0x00000020e2057c20 */ /* 0x000fe20008400000 */
[----:B------:R-:W-:-:S03]  /*e970*/  F2FP.SATFINITE.E4M3.F32.PACK_AB_MERGE_C R3, RZ, R3, RZ ;  /* 0x00000003ff03723e */ /* 0x000fc600048070ff */
[----:B------:R-:W-:Y:S02]  /*e980*/  F2FP.SATFINITE.E4M3.F32.PACK_AB_MERGE_C R11, RZ, R4, RZ ;  /* 0x00000004ff0b723e */ /* 0x000fe400048070ff */
[----:B------:R-:W-:Y:S01]  /*e990*/  F2FP.SATFINITE.E4M3.F32.PACK_AB_MERGE_C R5, RZ, R5, RZ ;  /* 0x00000005ff05723e */ /* 0x000fe200048070ff */
[----:B------:R1:W-:Y:S04]  /*e9a0*/  @!P4 STG.E.U8 desc[UR20][R26.64+0xf1], R7 ;  /* 0x0000f1071a00c986 */ /* 0x0003e8000c101114 */
[----:B------:R1:W-:Y:S04]  /*e9b0*/  @!P5 STG.E.U8 desc[UR20][R24.64+0xf8], R9 ;  /* 0x0000f8091800d986 */ /* 0x0003e8000c101114 */
[----:B------:R1:W-:Y:S04]  /*e9c0*/  @!P2 STG.E.U8 desc[UR20][R24.64+0xf9], R3 ;  /* 0x0000f9031800a986 */ /* 0x0003e8000c101114 */
[----:B------:R1:W-:Y:S04]  /*e9d0*/  @!P6 STG.E.U8 desc[UR20][R26.64+0xf8], R11 ;  /* 0x0000f80b1a00e986 */ /* 0x0003e8000c101114 */
[----:B------:R1:W-:Y:S02]  /*e9e0*/  @!P1 STG.E.U8 desc[UR20][R26.64+0xf9], R5 ;  /* 0x0000f9051a009986 */ /* 0x0003e4000c101114 */
.L_x_297:
[----:B------:R-:W-:Y:S05]  /*e9f0*/  BSYNC B0 ;  /* 0x0000000000007941 */ /* 0x000fea0003800000 */
.L_x_39:
[----:B------:R-:W2:Y:S01]  /*ea00*/  LDL.LU R22, [R1+0x78] ;  /* 0x0000780001167983 */ /* 0x000ea20000300800 */
[----:B01---5:R-:W-:Y:S01]  /*ea10*/  IMAD.U32 R3, RZ, RZ, UR12 ;  /* 0x0000000cff037e24 */ /* 0x023fe2000f8e00ff */
[----:B------:R-:W-:Y:S02]  /*ea20*/  ULDC.64 UR6, c[0x0][0x650] ;  /* 0x0001940000067ab9 */ /* 0x000fe40000000a00 */
[----:B------:R-:W3:Y:S01]  /*ea30*/  LDL.LU R19, [R1+0x7c] ;  /* 0x00007c0001137983 */ /* 0x000ee20000300800 */
[----:B------:R-:W-:Y:S01]  /*ea40*/  IMAD.U32 R0, RZ, RZ, UR16 ;  /* 0x00000010ff007e24 */ /* 0x000fe2000f8e00ff */
[----:B------:R0:W-:Y:S01]  /*ea50*/  SYNCS.ARRIVE.TRANS64.A1T0 RZ, [R3+UR28], RZ ;  /* 0x000000ff03ff79a7 */ /* 0x0001e2000810001c */
[----:B------:R-:W-:Y:S02]  /*ea60*/  IMAD.U32 R2, RZ, RZ, UR16 ;  /* 0x00000010ff027e24 */ /* 0x000fe4000f8e00ff */
[----:B------:R-:W-:Y:S02]  /*ea70*/  IMAD.MOV.U32 R4, RZ, RZ, -0x1 ;  /* 0xffffffffff047424 */ /* 0x000fe400078e00ff */
[----:B0-----:R-:W-:Y:S01]  /*ea80*/  IMAD.U32 R3, RZ, RZ, UR13 ;  /* 0x0000000dff037e24 */ /* 0x001fe2000f8e00ff */
[----:B---3--:R-:W-:-:S02]  /*ea90*/  LEA R19, P1, R0, R19, 0x1 ;  /* 0x0000001300137211 */ /* 0x008fc400078208ff */
[----:B------:R-:W-:Y:S02]  /*eaa0*/  PRMT R0, RZ, 0x7610, R0 ;  /* 0x00007610ff007816 */ /* 0x000fe40000000000 */
[----:B--2---:R-:W-:Y:S01]  /*eab0*/  LEA.HI.X R22, R2, R22, R3, 0x1, P1 ;  /* 0x0000001602167211 */ /* 0x004fe200008f0c03 */
[----:B------:R-:W-:Y:S01]  /*eac0*/  IMAD.MOV.U32 R2, RZ, RZ, -0x1 ;  /* 0xffffffffff027424 */ /* 0x000fe200078e00ff */
[----:B------:R0:W-:Y:S01]  /*ead0*/  STL [R1+0x7c], R19 ;  /* 0x00007c1301007387 */ /* 0x0001e20000100800 */
[----:B------:R-:W-:Y:S01]  /*eae0*/  IMAD.MOV.U32 R3, RZ, RZ, -0x1 ;  /* 0xffffffffff037424 */ /* 0x000fe200078e00ff */
[----:B------:R-:W-:Y:S02]  /*eaf0*/  ISETP.GE.U32.AND P1, PT, R19, UR6, PT ;  /* 0x0000000613007c0c */ /* 0x000fe4000bf26070 */
[----:B------:R0:W-:Y:S02]  /*eb00*/  STL [R1+0x78], R22 ;  /* 0x0000781601007387 */ /* 0x0001e40000100800 */
[----:B------:R-:W-:-:S02]  /*eb10*/  ISETP.GE.U32.AND.EX P1, PT, R22, UR7, PT, P1 ;  /* 0x0000000716007c0c */ /* 0x000fc4000bf26110 */
[----:B------:R0:W-:Y:S04]  /*eb20*/  STL [R1+0x80], R4 ;  /* 0x0000800401007387 */ /* 0x0001e80000100800 */
[----:B------:R0:W-:Y:S04]  /*eb30*/  STL [R1+0x70], R2 ;  /* 0x0000700201007387 */ /* 0x0001e80000100800 */
[----:B------:R0:W-:Y:S03]  /*eb40*/  STL [R1+0x84], R3 ;  /* 0x0000840301007387 */ /* 0x0001e60000100800 */
[----:B------:R-:W-:Y:S05]  /*eb50*/  @P1 BRA `(.L_x_298) ;  /* 0x0000000400741947 */ /* 0x000fea0003800000 */
[----:B------:R-:W1:Y:S01]  /*eb60*/  S2R R14, SR_CTAID.X ;  /* 0x00000000000e7919 */ /* 0x000e620000002500 */
[----:B------:R-:W2:Y:S01]  /*eb70*/  LDC.64 R8, c[0x0][0x628] ;  /* 0x00018a00ff087b82 */ /* 0x000ea20000000a00 */
[----:B------:R-:W-:Y:S01]  /*eb80*/  ULDC UR6, c[0x0][0x150] ;  /* 0x0000540000067ab9 */ /* 0x000fe20000000800 */
[----:B------:R-:W-:Y:S01]  /*eb90*/  IMAD.MOV.U32 R6, RZ, RZ, R19 ;  /* 0x000000ffff067224 */ /* 0x000fe200078e0013 */
[----:B------:R-:W3:Y:S01]  /*eba0*/  S2R R16, SR_CTAID.Y ;  /* 0x0000000000107919 */ /* 0x000ee20000002600 */
[----:B------:R-:W-:-:S04]  /*ebb0*/  IMAD.MOV.U32 R7, RZ, RZ, R22 ;  /* 0x000000ffff077224 */ /* 0x000fc800078e0016 */
[----:B------:R-:W0:Y:S08]  /*ebc0*/  LDC R17, c[0x0][0x144] ;  /* 0x00005100ff117b82 */ /* 0x000e300000000800 */
[----:B------:R-:W0:Y:S08]  /*ebd0*/  LDC R10, c[0x0][0x630] ;  /* 0x00018c00ff0a7b82 */ /* 0x000e300000000800 */
[----:B------:R-:W0:Y:S01]  /*ebe0*/  LDC.64 R12, c[0x0][0x620] ;  /* 0x00018800ff0c7b82 */ /* 0x000e220000000a00 */
[----:B--2---:R-:W-:-:S04]  /*ebf0*/  ISETP.NE.U32.AND P1, PT, R8, RZ, PT ;  /* 0x000000ff0800720c */ /* 0x004fc80003f25070 */
[----:B------:R-:W-:Y:S02]  /*ec00*/  ISETP.NE.AND.EX P1, PT, R9, RZ, PT, P1 ;  /* 0x000000ff0900720c */ /* 0x000fe40003f25310 */
[----:B-1----:R-:W-:-:S05]  /*ec10*/  I2FP.F32.U32 R0, R14 ;  /* 0x0000000e00007245 */ /* 0x002fca0000201000 */
[----:B------:R-:W-:-:S04]  /*ec20*/  FMUL R0, R0, UR6 ;  /* 0x0000000600007c20 */ /* 0x000fc80008400000 */
[----:B------:R1:W2:Y:S02]  /*ec30*/  F2I.U32.TRUNC.NTZ R15, R0 ;  /* 0x00000000000f7305 */ /* 0x0002a4000020f000 */
[----:B---3--:R-:W-:Y:S05]  /*ec40*/  @!P1 BRA `(.L_x_299) ;  /* 0x0000000000289947 */ /* 0x008fea0003800000 */
[----:B-1----:R-:W1:Y:S02]  /*ec50*/  LDC R0, c[0x0][0x634] ;  /* 0x00018d00ff007b82 */ /* 0x002e640000000800 */
[----:B-1----:R-:W-:-:S05]  /*ec60*/  IADD3 R7, P1, R19, R0, RZ ;  /* 0x0000000013077210 */ /* 0x002fca0007f3e0ff */
[----:B------:R-:W-:-:S04]  /*ec70*/  IMAD.X R11, RZ, RZ, R22, P1 ;  /* 0x000000ffff0b7224 */ /* 0x000fc800008e0616 */
[----:B0-----:R-:W-:-:S04]  /*ec80*/  IMAD.WIDE.U32 R2, R11, R8, RZ ;  /* 0x000000080b027225 */ /* 0x001fc800078e00ff */
[----:B------:R-:W-:-:S04]  /*ec90*/  IMAD.WIDE.U32 R4, P1, R7, R9, R2 ;  /* 0x0000000907047225 */ /* 0x000fc80007820002 */
[----:B------:R-:W-:-:S04]  /*eca0*/  IMAD.WIDE.U32 R2, R7, R8, RZ ;  /* 0x0000000807027225 */ /* 0x000fc800078e00ff */
[----:B------:R-:W-:Y:S01]  /*ecb0*/  IMAD.X R7, RZ, RZ, RZ, P1 ;  /* 0x000000ffff077224 */ /* 0x000fe200008e06ff */
[----:B------:R-:W-:Y:S01]  /*ecc0*/  IADD3 RZ, P1, R3, R4, RZ ;  /* 0x0000000403ff7210 */ /* 0x000fe20007f3e0ff */
[----:B------:R-:W-:-:S04]  /*ecd0*/  IMAD.MOV.U32 R6, RZ, RZ, R5 ;  /* 0x000000ffff067224 */ /* 0x000fc800078e0005 */
[----:B------:R-:W-:-:S08]  /*ece0*/  IMAD.WIDE.U32.X R6, R11, R9, R6, P1 ;  /* 0x000000090b067225 */ /* 0x000fd000008e0406 */
.L_x_299:
[-CC-:B0-----:R-:W-:Y:S01]  /*ecf0*/  SHF.R.U64 R11, R6, R10.reuse, R7.reuse ;  /* 0x0000000a060b7219 */ /* 0x181fe20000001207 */
[----:B------:R-:W0:Y:S01]  /*ed00*/  LDC.64 R20, c[0x0][0x640] ;  /* 0x00019000ff147b82 */ /* 0x000e220000000a00 */
[----:B-1----:R-:W-:Y:S01]  /*ed10*/  SHF.R.U32.HI R0, RZ, R10, R7 ;  /* 0x0000000aff007219 */ /* 0x002fe20000011607 */
[----:B------:R-:W-:Y:S01]  /*ed20*/  IMAD.MOV.U32 R2, RZ, RZ, R19 ;  /* 0x000000ffff027224 */ /* 0x000fe200078e0013 */
[----:B------:R-:W-:Y:S01]  /*ed30*/  IADD3 R5, P1, RZ, -R11, RZ ;  /* 0x8000000bff057210 */ /* 0x000fe20007f3e0ff */
[----:B--2---:R-:W-:Y:S01]  /*ed40*/  IMAD.MOV R15, RZ, RZ, -R15 ;  /* 0x000000ffff0f7224 */ /* 0x004fe200078e0a0f */
[----:B------:R-:W-:Y:S01]  /*ed50*/  ULDC UR6, c[0x0][0x154] ;  /* 0x0000550000067ab9 */ /* 0x000fe20000000800 */
[----:B------:R-:W-:Y:S02]  /*ed60*/  IMAD.MOV.U32 R7, RZ, RZ, 0x1 ;  /* 0x00000001ff077424 */ /* 0x000fe400078e00ff */
[----:B------:R-:W1:Y:S01]  /*ed70*/  LDC R4, c[0x0][0x618] ;  /* 0x00018600ff047b82 */ /* 0x000e620000000800 */
[----:B------:R-:W-:-:S02]  /*ed80*/  IMAD.X R3, RZ, RZ, ~R0, P1 ;  /* 0x000000ffff037224 */ /* 0x000fc400008e0e00 */
[----:B------:R-:W-:Y:S02]  /*ed90*/  IMAD R17, R17, R15, R14 ;  /* 0x0000000f11117224 */ /* 0x000fe400078e020e */
[-C--:B------:R-:W-:Y:S02]  /*eda0*/  IMAD R0, R3, R12.reuse, RZ ;  /* 0x0000000c03007224 */ /* 0x080fe400078e02ff */
[----:B------:R-:W-:Y:S01]  /*edb0*/  IMAD.MOV.U32 R3, RZ, RZ, R22 ;  /* 0x000000ffff037224 */ /* 0x000fe200078e0016 */
[----:B------:R-:W2:Y:S01]  /*edc0*/  LDC R6, c[0x0][0x608] ;  /* 0x00018200ff067b82 */ /* 0x000ea20000000800 */
[----:B------:R-:W-:-:S04]  /*edd0*/  IMAD.WIDE.U32 R2, R5, R12, R2 ;  /* 0x0000000c05027225 */ /* 0x000fc800078e0002 */
[----:B------:R-:W-:-:S03]  /*ede0*/  IMAD R5, R5, R13, R0 ;  /* 0x0000000d05057224 */ /* 0x000fc600078e0200 */
[----:B------:R-:W3:Y:S01]  /*edf0*/  LDC R18, c[0x0][0x658] ;  /* 0x00019600ff127b82 */ /* 0x000ee20000000800 */
[----:B------:R-:W-:Y:S01]  /*ee00*/  I2FP.F32.U32 R0, R16 ;  /* 0x0000001000007245 */ /* 0x000fe20000201000 */
[----:B------:R-:W-:Y:S01]  /*ee10*/  IMAD.IADD R3, R3, 0x1, R5 ;  /* 0x0000000103037824 */ /* 0x000fe200078e0205 */
[----:B0-----:R-:W-:Y:S01]  /*ee20*/  ISETP.NE.U32.AND P1, PT, R20, RZ, PT ;  /* 0x000000ff1400720c */ /* 0x001fe20003f25070 */
[----:B------:R-:W-:Y:S02]  /*ee30*/  IMAD.MOV.U32 R5, RZ, RZ, -0x1 ;  /* 0xffffffffff057424 */ /* 0x000fe400078e00ff */
[----:B------:R-:W-:Y:S02]  /*ee40*/  FMUL R0, R0, UR6 ;  /* 0x0000000600007c20 */ /* 0x000fe40008400000 */
[----:B------:R-:W0:Y:S01]  /*ee50*/  LDC R15, c[0x0][0x148] ;  /* 0x00005200ff0f7b82 */ /* 0x000e220000000800 */
[----:B-1----:R-:W-:Y:S01]  /*ee60*/  SHF.R.U64 R10, R2, R4, R3 ;  /* 0x00000004020a7219 */ /* 0x002fe20000001203 */
[----:B------:R1:W0:Y:S01]  /*ee70*/  F2I.U32.TRUNC.NTZ R13, R0 ;  /* 0x00000000000d7305 */ /* 0x000222000020f000 */
[----:B------:R-:W-:-:S02]  /*ee80*/  ISETP.NE.AND.EX P1, PT, R21, RZ, PT, P1 ;  /* 0x000000ff1500720c */ /* 0x000fc40003f25310 */
[----:B------:R-:W-:-:S03]  /*ee90*/  SHF.R.U32.HI R3, RZ, R4, R3 ;  /* 0x00000004ff037219 */ /* 0x000fc60000011603 */
[----:B------:R-:W0:Y:S01]  /*eea0*/  LDC R14, c[0x0][0x600] ;  /* 0x00018000ff0e7b82 */ /* 0x000e220000000800 */
[-CC-:B--2---:R-:W-:Y:S02]  /*eeb0*/  SHF.R.U64 R8, R10, R6.reuse, R3.reuse ;  /* 0x000000060a087219 */ /* 0x184fe40000001203 */
[----:B------:R-:W-:-:S05]  /*eec0*/  SHF.R.U32.HI R3, RZ, R6, R3 ;  /* 0x00000006ff037219 */ /* 0x000fca0000011603 */
[----:B------:R-:W2:Y:S01]  /*eed0*/  LDC R22, c[0x0][0x648] ;  /* 0x00019200ff167b82 */ /* 0x000ea20000000800 */
[-CC-:B---3--:R-:W-:Y:S02]  /*eee0*/  SHF.R.U64 R12, R8, R18.reuse, R3.reuse ;  /* 0x00000012080c7219 */ /* 0x188fe40000001203 */
[-C--:B------:R-:W-:Y:S02]  /*eef0*/  SHF.L.U32 R5, R5, R18.reuse, RZ ;  /* 0x0000001205057219 */ /* 0x080fe400000006ff */
[-C--:B------:R-:W-:Y:S01]  /*ef00*/  SHF.R.U32.HI R3, RZ, R18.reuse, R3 ;  /* 0x00000012ff037219 */ /* 0x080fe20000011603 */
[----:B------:R-:W-:Y:S01]  /*ef10*/  IMAD.MOV.U32 R2, RZ, RZ, R12 ;  /* 0x000000ffff027224 */ /* 0x000fe200078e000c */
[----:B------:R-:W-:Y:S01]  /*ef20*/  SHF.L.U32 R18, R7, R18, RZ ;  /* 0x0000001207127219 */ /* 0x000fe200000006ff */
[----:B------:R-:W3:Y:S01]  /*ef30*/  LDC R23, c[0x0][0x638] ;  /* 0x00018e00ff177b82 */ /* 0x000ee20000000800 */
[----:B------:R-:W-:-:S07]  /*ef40*/  LOP3.LUT R19, RZ, R5, RZ, 0x33, !PT ;  /* 0x00000005ff137212 */ /* 0x000fce00078e33ff */
[----:B------:R-:W0:Y:S01]  /*ef50*/  LDC R24, c[0x0][0x610] ;  /* 0x00018400ff187b82 */ /* 0x000e220000000800 */
[----:B-1----:R-:W-:Y:S05]  /*ef60*/  @!P1 BRA `(.L_x_300) ;  /* 0x0000000000289947 */ /* 0x002fea0003800000 */
[----:B------:R-:W1:Y:S02]  /*ef70*/  LDC R7, c[0x0][0x64c] ;  /* 0x00019300ff077b82 */ /* 0x000e640000000800 */
[----:B-1----:R-:W-:-:S05]  /*ef80*/  IADD3 R7, P1, R12, R7, RZ ;  /* 0x000000070c077210 */ /* 0x002fca0007f3e0ff */
        /* <DEDUP_REMOVED lines=8> */
.L_x_300:
[----:B--2---:R-:W-:Y:S01]  /*f010*/  SHF.R.U64 R0, R2, R22, R3 ;  /* 0x0000001602007219 */ /* 0x004fe20000001203 */
[----:B0-----:R-:W-:Y:S01]  /*f020*/  VIADD R7, R14, 0xffffffff ;  /* 0xffffffff0e077836 */ /* 0x001fe20000000000 */
[----:B------:R-:W-:Y:S01]  /*f030*/  LOP3.LUT R5, R8, R19, RZ, 0xc0, !PT ;  /* 0x0000001308057212 */ /* 0x000fe200078ec0ff */
[----:B------:R-:W-:Y:S02]  /*f040*/  IMAD.MOV R13, RZ, RZ, -R13 ;  /* 0x000000ffff0d7224 */ /* 0x000fe400078e0a0d */
[----:B------:R-:W-:Y:S02]  /*f050*/  IMAD.MOV R3, RZ, RZ, -R0 ;  /* 0x000000ffff037224 */ /* 0x000fe400078e0a00 */
[----:B------:R-:W-:Y:S01]  /*f060*/  IMAD R2, R18, R0, R5 ;  /* 0x0000000012027224 */ /* 0x000fe200078e0205 */
[----:B------:R-:W-:Y:S01]  /*f070*/  LOP3.LUT R5, R10, R7, RZ, 0xc0, !PT ;  /* 0x000000070a057212 */ /* 0x000fe200078ec0ff */
[----:B------:R-:W-:Y:S02]  /*f080*/  @P3 IMAD R17, R15, R13, R16 ;  /* 0x0000000d0f113224 */ /* 0x000fe400078e0210 */
[----:B---3--:R-:W-:-:S02]  /*f090*/  IMAD R0, R3, R23, R12 ;  /* 0x0000001703007224 */ /* 0x008fc400078e020c */
[----:B------:R-:W-:Y:S02]  /*f0a0*/  IMAD.MOV.U32 R4, RZ, RZ, 0x1 ;  /* 0x00000001ff047424 */ /* 0x000fe400078e00ff */
[----:B------:R-:W-:Y:S02]  /*f0b0*/  IMAD R2, R2, R24, R17 ;  /* 0x0000001802027224 */ /* 0x000fe400078e0211 */
[----:B------:R-:W-:Y:S01]  /*f0c0*/  IMAD R3, R0, R14, R5 ;  /* 0x0000000e00037224 */ /* 0x000fe200078e0205 */
[----:B------:R-:W-:-:S04]  /*f0d0*/  PRMT R0, R4, 0x7610, R0 ;  /* 0x0000761004007816 */ /* 0x000fc80000000000 */
[----:B------:R-:W-:Y:S02]  /*f0e0*/  SEL R4, R3, R2, !P3 ;  /* 0x0000000203047207 */ /* 0x000fe40005800000 */
[----:B------:R-:W-:-:S03]  /*f0f0*/  SEL R2, R2, R3, !P3 ;  /* 0x0000000302027207 */ /* 0x000fc60005800000 */
[----:B------:R1:W-:Y:S04]  /*f100*/  STL [R1+0x84], R4 ;  /* 0x0000840401007387 */ /* 0x0003e80000100800 */
[----:B------:R1:W-:Y:S04]  /*f110*/  STL [R1+0x70], R11 ;  /* 0x0000700b01007387 */ /* 0x0003e80000100800 */
[----:B------:R1:W-:Y:S02]  /*f120*/  STL [R1+0x80], R2 ;  /* 0x0000800201007387 */ /* 0x0003e40000100800 */
.L_x_298:
[----:B------:R-:W-:Y:S01]  /*f130*/  LOP3.LUT P1, RZ, R0, 0xff, RZ, 0xc0, !PT ;  /* 0x000000ff00ff7812 */ /* 0x000fe2000782c0ff */
[----:B------:R-:W-:-:S12]  /*f140*/  ULOP3.LUT UR27, UR27, 0x1, URZ, 0x3c, !UPT ;  /* 0x000000011b1b7892 */ /* 0x000fd8000f8e3c3f */
[----:B------:R-:W-:Y:S05]  /*f150*/  @P1 BRA `(.L_x_301) ;  /* 0xffffff2400801947 */ /* 0x000fea000383ffff */
[----:B------:R-:W-:Y:S05]  /*f160*/  EXIT ;  /* 0x000000000000794d */ /* 0x000fea0003800000 */
.L_x_17:
[----:B------:R-:W-:-:S08]  /*f170*/  ISETP.NE.AND P0, PT, RZ, UR6, PT ;  /* 0x00000006ff007c0c */ /* 0x000fd0000bf05270 */
[----:B0123--:R-:W0:-:S00]  /*f180*/  USETMAXREG.DEALLOC.CTAPOOL 0x28 ;  /* 0x00000028000079c8 */ /* 0x00fe0000080e0500 */
[----:B------:R-:W-:Y:S05]  /*f190*/  @P0 EXIT ;  /* 0x000000000000094d */ /* 0x000fea0003800000 */
[----:B0-----:R-:W-:Y:S01]  /*f1a0*/  LOP3.LUT P0, RZ, R0, 0xff, RZ, 0xc0, !PT ;  /* 0x000000ff00ff7812 */ /* 0x001fe2000780c0ff */
[----:B------:R-:W-:Y:S02]  /*f1b0*/  IMAD.MOV.U32 R0, RZ, RZ, 0x1 ;  /* 0x00000001ff007424 */ /* 0x000fe400078e00ff */
[----:B------:R-:W-:-:S10]  /*f1c0*/  IMAD.MOV.U32 R9, RZ, RZ, RZ ;  /* 0x000000ffff097224 */ /* 0x000fd400078e00ff */
[----:B------:R-:W-:Y:S05]  /*f1d0*/  @!P0 BRA `(.L_x_302) ;  /* 0x0000000c00608947 */ /* 0x000fea0003800000 */
[----:B------:R-:W0:Y:S01]  /*f1e0*/  S2UR UR8, SR_CgaCtaId ;  /* 0x00000000000879c3 */ /* 0x000e220000008800 */
[----:B------:R-:W-:Y:S01]  /*f1f0*/  LOP3.LUT P0, RZ, R3, 0x1f, RZ, 0xc0, !PT ;  /* 0x0000001f03ff7812 */ /* 0x000fe2000780c0ff */
[----:B------:R-:W-:Y:S01]  /*f200*/  ULDC UR5, c[0x0][0x658] ;  /* 0x0001960000057ab9 */ /* 0x000fe20000000800 */
[----:B------:R-:W-:Y:S01]  /*f210*/  UMOV UR6, 0xffffffff ;  /* 0xffffffff00067882 */ /* 0x000fe20000000000 */
[----:B------:R-:W-:Y:S01]  /*f220*/  BSSY B0, `(.L_x_302) ;  /* 0x00000d3000007945 */ /* 0x000fe20003800000 */
[----:B------:R-:W-:Y:S01]  /*f230*/  USHF.L.U32 UR6, UR6, UR5, URZ ;  /* 0x0000000506067299 */ /* 0x000fe2000800063f */
[C---:B------:R-:W-:Y:S01]  /*f240*/  ISETP.NE.AND P2, PT, R2.reuse, RZ, PT ;  /* 0x000000ff0200720c */ /* 0x040fe20003f45270 */
[----:B------:R-:W-:Y:S01]  /*f250*/  IMAD.MOV.U32 R10, RZ, RZ, 0x1 ;  /* 0x00000001ff0a7424 */ /* 0x000fe200078e00ff */
[----:B------:R-:W-:Y:S01]  /*f260*/  ISETP.NE.OR P0, PT, R2, RZ, !P0 ;  /* 0x000000ff0200720c */ /* 0x000fe20004705670 */
[----:B------:R-:W-:Y:S01]  /*f270*/  IMAD.MOV.U32 R0, RZ, RZ, 0x1 ;  /* 0x00000001ff007424 */ /* 0x000fe200078e00ff */
[----:B------:R-:W-:Y:S01]  /*f280*/  ULDC UR4, c[0x0][0x600] ;  /* 0x0001800000047ab9 */ /* 0x000fe20000000800 */
[----:B------:R-:W-:Y:S01]  /*f290*/  IMAD.MOV.U32 R9, RZ, RZ, RZ ;  /* 0x000000ffff097224 */ /* 0x000fe200078e00ff */
[----:B------:R-:W-:Y:S01]  /*f2a0*/  UMOV UR7, 0x1 ;  /* 0x0000000100077882 */ /* 0x000fe20000000000 */
[----:B------:R-:W-:-:S02]  /*f2b0*/  UIADD3 UR28, UR14, 0x1, URZ ;  /* 0x000000010e1c7890 */ /* 0x000fc4000fffe03f */
[----:B------:R-:W-:Y:S02]  /*f2c0*/  ULOP3.LUT UR25, UR15, 0x2, URZ, 0xfc, !UPT ;  /* 0x000000020f197892 */ /* 0x000fe4000f8efc3f */
[----:B------:R-:W-:Y:S02]  /*f2d0*/  UIADD3 UR4, UR4, -0x1, URZ ;  /* 0xffffffff04047890 */ /* 0x000fe4000fffe03f */
[----:B------:R-:W-:Y:S02]  /*f2e0*/  USHF.L.U32 UR22, UR7, UR5, URZ ;  /* 0x0000000507167299 */ /* 0x000fe4000800063f */
[----:B------:R-:W-:Y:S01]  /*f2f0*/  ULOP3.LUT UR21, URZ, UR6, URZ, 0x33, !UPT ;  /* 0x000000063f157292 */ /* 0x000fe2000f8e333f */
[----:B------:R-:W-:Y:S01]  /*f300*/  ULDC.64 UR26, c[0x0][0x198] ;  /* 0x00006600001a7ab9 */ /* 0x000fe20000000a00 */
[----:B0-----:R-:W-:-:S10]  /*f310*/  IMAD.U32 R8, RZ, RZ, UR8 ;  /* 0x00000008ff087e24 */ /* 0x001fd4000f8e00ff */
.L_x_314:
[----:B------:R-:W-:-:S03]  /*f320*/  UMOV UR5, 0xffffffff ;  /* 0xffffffff00057882 */ /* 0x000fc60000000000 */
[----:B01----:R-:W-:Y:S05]  /*f330*/  BRA.DIV UR5, `(.L_x_303) ;  /* 0x0000001205587947 */ /* 0x003fea000b800000 */
[----:B------:R-:W-:-:S13]  /*f340*/  ELECT P1, URZ, PT ;  /* 0x00000000003f782f */ /* 0x000fda0003820000 */
.L_x_328:
[----:B------:R-:W0:Y:S01]  /*f350*/  LDC R2, c[0x0][0x28c] ;  /* 0x0000a300ff027b82 */ /* 0x000e220000000800 */
[----:B------:R-:W-:Y:S01]  /*f360*/  BSSY B1, `(.L_x_304) ;  /* 0x000003f000017945 */ /* 0x000fe20003800000 */
[----:B0-----:R-:W-:-:S13]  /*f370*/  ISETP.LT.OR P1, PT, R2, 0x1, !P1 ;  /* 0x000000010200780c */ /* 0x001fda0004f21670 */
[----:B------:R-:W-:Y:S05]  /*f380*/  @P1 BRA `(.L_x_305) ;  /* 0x0000000000f01947 */ /* 0x000fea0003800000 */
[----:B------:R-:W2:Y:S04]  /*f390*/  LDL.LU R4, [R1+0x80] ;  /* 0x0000800001047983 */ /* 0x000ea80000300800 */
[----:B------:R-:W3:Y:S01]  /*f3a0*/  LDL.LU R3, [R1+0x84] ;  /* 0x0000840001037983 */ /* 0x000ee20000300800 */
[----:B------:R-:W-:Y:S02]  /*f3b0*/  IMAD.MOV.U32 R13, RZ, RZ, RZ ;  /* 0x000000ffff0d7224 */ /* 0x000fe400078e00ff */
[----:B------:R-:W-:Y:S02]  /*f3c0*/  IMAD.U32 R14, RZ, RZ, UR28 ;  /* 0x0000001cff0e7e24 */ /* 0x000fe4000f8e00ff */
[----:B------:R-:W-:Y:S02]  /*f3d0*/  IMAD.MOV.U32 R2, RZ, RZ, R0 ;  /* 0x000000ffff027224 */ /* 0x000fe400078e0000 */
[----:B--2---:R-:W-:-:S02]  /*f3e0*/  IMAD R8, R4, 0x2, R8 ;  /* 0x0000000204087824 */ /* 0x004fc400078e0208 */
[----:B---3--:R-:W-:Y:S02]  /*f3f0*/  IMAD.SHL.U32 R7, R3, 0x100, RZ ;  /* 0x0000010003077824 */ /* 0x008fe400078e00ff */
[----:B------:R-:W-:Y:S02]  /*f400*/  IMAD.MOV.U32 R3, RZ, RZ, R9 ;  /* 0x000000ffff037224 */ /* 0x000fe400078e0009 */
[----:B------:R-:W-:-:S07]  /*f410*/  IMAD.SHL.U32 R6, R8, 0x20, RZ ;  /* 0x0000002008067824 */ /* 0x000fce00078e00ff */
.L_x_309:
[----:B------:R-:W0:Y:S01]  /*f420*/  S2UR UR5, SR_CgaCtaId ;  /* 0x00000000000579c3 */ /* 0x000e220000008800 */
[----:B------:R-:W-:Y:S02]  /*f430*/  MOV R5, 0x400 ;  /* 0x0000040000057802 */ /* 0x000fe40000000f00 */
[----:B------:R-:W-:Y:S01]  /*f440*/  SHF.L.U32 R4, R2, 0x1f, RZ ;  /* 0x0000001f02047819 */ /* 0x000fe200000006ff */
[----:B0-----:R-:W-:-:S05]  /*f450*/  IMAD.U32 R8, RZ, RZ, UR5 ;  /* 0x00000005ff087e24 */ /* 0x001fca000f8e00ff */
[----:B------:R-:W-:Y:S02]  /*f460*/  LEA R12, R8, R5, 0x18 ;  /* 0x00000005080c7211 */ /* 0x000fe400078ec0ff */
[----:B------:R-:W0:Y:S03]  /*f470*/  @!P2 LDC R5, c[0x0][0x500] ;  /* 0x00014000ff05ab82 */ /* 0x000e260000000800 */
[----:B------:R-:W-:-:S04]  /*f480*/  IMAD R11, R3, 0x8, R12 ;  /* 0x00000008030b7824 */ /* 0x000fc800078e020c */
[----:B------:R-:W1:Y:S02]  /*f490*/  SYNCS.PHASECHK.TRANS64.TRYWAIT P1, [R11+URZ+0x28], R4 ;  /* 0x000028040b0075a7 */ /* 0x000e64000802017f */
[----:B-1----:R-:W-:Y:S05]  /*f4a0*/  @!P1 BRA `(.L_x_306) ;  /* 0x00000010001c9947 */ /* 0x002fea0003800000 */
.L_x_329:
[----:B------:R-:W-:Y:S01]  /*f4b0*/  UPRMT UR5, UR25, 0x9910, URZ ;  /* 0x0000991019057896 */ /* 0x000fe2000800003f */
[----:B0-----:R0:W-:Y:S03]  /*f4c0*/  @!P2 SYNCS.ARRIVE.TRANS64 RZ, [R11+URZ], R5 ;  /* 0x000000050bffa9a7 */ /* 0x0011e6000800003f */
[----:B------:R-:W-:-:S06]  /*f4d0*/  UISETP.NE.AND UP0, UPT, UR5, 0x2, UPT ;  /* 0x000000020500788c */ /* 0x000fcc000bf05270 */
[----:B------:R-:W-:-:S13]  /*f4e0*/  PLOP3.LUT P1, PT, PT, PT, UP0, 0x80, 0x0 ;  /* 0x000000000000781c */ /* 0x000fda0003f2f008 */
[----:B0-----:R-:W-:Y:S05]  /*f4f0*/  @P1 BRA `(.L_x_307) ;  /* 0x0000000000041947 */ /* 0x001fea0003800000 */
[----:B------:R-:W-:Y:S01]  /*f500*/  BPT.TRAP 0x1 ;  /* 0x000000040000795c */ /* 0x000fe20000300000 */
.L_x_307:
[----:B------:R-:W-:Y:S05]  /*f510*/  @P0 BRA `(.L_x_308) ;  /* 0x0000000000040947 */ /* 0x000fea0003800000 */
[----:B------:R-:W-:Y:S01]  /*f520*/  BPT.TRAP 0x1 ;  /* 0x000000040000795c */ /* 0x000fe20000300000 */
.L_x_308:
[----:B------:R-:W2:Y:S01]  /*f530*/  LDL R5, [R1+0x70] ;  /* 0x0000700001057983 */ /* 0x000ea20000100800 */
[----:B-1----:R-:W-:Y:S01]  /*f540*/  IMAD R4, R3, 0x2, R8 ;  /* 0x0000000203047824 */ /* 0x002fe200078e0208 */
[----:B------:R-:W-:Y:S01]  /*f550*/  R2UR UR9, R11 ;  /* 0x000000000b0972ca */ /* 0x000fe200000e0000 */
[----:B------:R-:W-:Y:S01]  /*f560*/  VIADD R14, R14, 0xffffffff ;  /* 0xffffffff0e0e7836 */ /* 0x000fe20000000000 */
[----:B------:R-:W-:Y:S01]  /*f570*/  UIADD3 UR6, UP0, UR26, 0xf0, URZ ;  /* 0x000000f01a067890 */ /* 0x000fe2000ff1e03f */
[--C-:B------:R-:W-:Y:S01]  /*f580*/  IMAD.U32 R4, R4, 0x1000, R12.reuse ;  /* 0x0000100004047824 */ /* 0x100fe200078e000c */
[----:B------:R-:W-:Y:S01]  /*f590*/  R2UR UR11, R6 ;  /* 0x00000000060b72ca */ /* 0x000fe200000e0000 */
[----:B------:R-:W-:Y:S01]  /*f5a0*/  IMAD R12, R3, 0x8000, R12 ;  /* 0x00008000030c7824 */ /* 0x000fe200078e020c */
[----:B------:R-:W-:Y:S01]  /*f5b0*/  R2UR UR10, R13 ;  /* 0x000000000d0a72ca */ /* 0x000fe200000e0000 */
[----:B------:R-:W-:Y:S01]  /*f5c0*/  UIADD3 UR30, UP1, UR26, 0x1f0, URZ ;  /* 0x000001f01a1e7890 */ /* 0x000fe2000ff3e03f */
[----:B------:R-:W-:Y:S01]  /*f5d0*/  R2UR UR5, R4 ;  /* 0x00000000040572ca */ /* 0x000fe200000e0000 */
[----:B------:R-:W-:Y:S01]  /*f5e0*/  UIADD3.X UR7, URZ, UR27, URZ, UP0, !UPT ;  /* 0x0000001b3f077290 */ /* 0x000fe200087fe43f */
[----:B------:R-:W-:Y:S01]  /*f5f0*/  R2UR UR8, R12 ;  /* 0x000000000c0872ca */ /* 0x000fe200000e0000 */
[----:B------:R-:W-:Y:S01]  /*f600*/  VIADD R3, R3, 0x1 ;  /* 0x0000000103037836 */ /* 0x000fe20000000000 */
[----:B------:R-:W-:Y:S01]  /*f610*/  R2UR UR23, R7 ;  /* 0x00000000071772ca */ /* 0x000fe200000e0000 */
[----:B------:R-:W-:Y:S01]  /*f620*/  UIADD3.X UR31, URZ, UR27, URZ, UP1, !UPT ;  /* 0x0000001b3f1f7290 */ /* 0x000fe20008ffe43f */
[----:B------:R-:W-:Y:S01]  /*f630*/  ISETP.GT.AND P4, PT, R14, 0x1, PT ;  /* 0x000000010e00780c */ /* 0x000fe20003f84270 */
[----:B------:R-:W-:Y:S01]  /*f640*/  UMOV UR24, 0x30000 ;  /* 0x0003000000187882 */ /* 0x000fe20000000000 */
[----:B------:R-:W-:Y:S01]  /*f650*/  UMOV UR18, 0x0 ;  /* 0x0000000000127882 */ /* 0x000fe20000000000 */
[----:B------:R-:W-:Y:S01]  /*f660*/  UMOV UR19, 0x10000000 ;  /* 0x1000000000137882 */ /* 0x000fe20000000000 */
[----:B------:R-:W-:Y:S01]  /*f670*/  ISETP.NE.AND P1, PT, R3, 0x5, PT ;  /* 0x000000050300780c */ /* 0x000fe20003f25270 */
[----:B------:R-:W-:-:S02]  /*f680*/  VIADD R13, R13, 0x80 ;  /* 0x000000800d0d7836 */ /* 0x000fc40000000000 */
[----:B------:R-:W-:Y:S01]  /*f690*/  UIADD3 UR5, UR5, 0x180, URZ ;  /* 0x0000018005057890 */ /* 0x000fe2000fffe03f */
[----:B------:R-:W-:Y:S01]  /*f6a0*/  SEL R3, R3, RZ, P1 ;  /* 0x000000ff03037207 */ /* 0x000fe20000800000 */
[----:B------:R-:W-:-:S05]  /*f6b0*/  UIADD3 UR20, UR8, 0xa180, URZ ;  /* 0x0000a18008147890 */ /* 0x000fca000fffe03f */
[----:B------:R-:W-:Y:S01]  /*f6c0*/  UMOV UR8, UR5 ;  /* 0x0000000500087c82 */ /* 0x000fe20008000000 */
[----:B--2---:R-:W-:Y:S02]  /*f6d0*/  R2UR UR12, R5 ;  /* 0x00000000050c72ca */ /* 0x004fe400000e0000 */
[----:B------:R-:W-:-:S04]  /*f6e0*/  SEL R5, RZ, 0x1, P1 ;  /* 0x00000001ff057807 */ /* 0x000fc80000800000 */
[----:B------:R-:W-:-:S07]  /*f6f0*/  LOP3.LUT R2, R2, R5, RZ, 0x3c, !PT ;  /* 0x0000000502027212 */ /* 0x000fce00078e3cff */
[----:B------:R0:W-:Y:S02]  /*f700*/  UTMALDG.3D.MULTICAST [UR8], [UR6], UR24, desc[UR18] ;  /* 0x00001208060073b4 */ /* 0x0001e40008011818 */
[----:B0-----:R-:W-:Y:S01]  /*f710*/  UMOV UR8, UR20 ;  /* 0x0000001400087c82 */ /* 0x001fe20008000000 */
[----:B------:R-:W-:Y:S02]  /*f720*/  UMOV UR11, UR23 ;  /* 0x00000017000b7c82 */ /* 0x000fe40008000000 */
[----:B------:R0:W-:Y:S02]  /*f730*/  UTMALDG.3D [UR8], [UR30], desc[UR18] ;  /* 0x000012081e0075b4 */ /* 0x0001e40008011000 */
[----:B0-----:R-:W-:Y:S05]  /*f740*/  @P4 BRA `(.L_x_309) ;  /* 0xfffffffc00344947 */ /* 0x001fea000383ffff */
.L_x_305:
[----:B------:R-:W-:Y:S05]  /*f750*/  BSYNC B1 ;  /* 0x0000000000017941 */ /* 0x000fea0003800000 */
.L_x_304:
[----:B------:R-:W2:Y:S01]  /*f760*/  LDL.LU R16, [R1+0x78] ;  /* 0x0000780001107983 */ /* 0x000ea20000300800 */
[----:B------:R-:W-:Y:S01]  /*f770*/  LOP3.LUT P5, RZ, R10, 0xff, RZ, 0xc0, !PT ;  /* 0x000000ff0aff7812 */ /* 0x000fe200078ac0ff */
[----:B------:R-:W-:Y:S01]  /*f780*/  VIADD R4, R9, UR14 ;  /* 0x0000000e09047c36 */ /* 0x000fe20008000000 */
[----:B------:R-:W-:Y:S01]  /*f790*/  UISETP.GE.U32.AND UP0, UPT, UR14, 0x5, UPT ;  /* 0x000000050e00788c */ /* 0x000fe2000bf06070 */
[----:B------:R-:W3:Y:S01]  /*f7a0*/  LDL.LU R15, [R1+0x7c] ;  /* 0x00007c00010f7983 */ /* 0x000ee20000300800 */
[----:B------:R-:W-:Y:S01]  /*f7b0*/  IMAD.U32 R6, RZ, RZ, UR14 ;  /* 0x0000000eff067e24 */ /* 0x000fe2000f8e00ff */
[----:B------:R-:W-:Y:S01]  /*f7c0*/  ULDC.64 UR6, c[0x0][0x650] ;  /* 0x0001940000067ab9 */ /* 0x000fe20000000a00 */
[----:B------:R-:W-:Y:S01]  /*f7d0*/  ISETP.GT.U32.AND P1, PT, R4, 0x4, PT ;  /* 0x000000040400780c */ /* 0x000fe20003f24070 */
[----:B------:R-:W-:Y:S01]  /*f7e0*/  BSSY B1, `(.L_x_310) ;  /* 0x0000074000017945 */ /* 0x000fe20003800000 */
[----:B------:R-:W-:Y:S02]  /*f7f0*/  PLOP3.LUT P4, PT, PT, PT, UP0, 0x80, 0x0 ;  /* 0x000000000000781c */ /* 0x000fe40003f8f008 */
[----:B------:R-:W-:-:S02]  /*f800*/  ISETP.LT.U32.AND P1, PT, R6, 0x5, P1 ;  /* 0x000000050600780c */ /* 0x000fc40000f21070 */
[----:B------:R-:W-:Y:S01]  /*f810*/  PRMT R10, RZ, 0x7610, R10 ;  /* 0x00007610ff0a7816 */ /* 0x000fe2000000000a */
[----:B------:R-:W0:Y:S01]  /*f820*/  @P5 S2R R8, SR_CgaCtaId ;  /* 0x0000000000085919 */ /* 0x000e220000008800 */
[----:B------:R-:W-:-:S04]  /*f830*/  @P5 MOV R3, 0x400 ;  /* 0x0000040000035802 */ /* 0x000fc80000000f00 */
[----:B0-----:R-:W-:Y:S01]  /*f840*/  @P5 LEA R5, R8, R3, 0x18 ;  /* 0x0000000308055211 */ /* 0x001fe200078ec0ff */
[----:B------:R-:W-:-:S03]  /*f850*/  IMAD.WIDE.U32 R2, R4, -0x33333333, RZ ;  /* 0xcccccccd04027825 */ /* 0x000fc600078e00ff */
[----:B------:R0:W-:Y:S01]  /*f860*/  @P5 SYNCS.ARRIVE.TRANS64.A1T0 RZ, [R5+URZ+0x88], RZ ;  /* 0x000088ff05ff59a7 */ /* 0x0001e2000810003f */
[----:B------:R-:W-:Y:S02]  /*f870*/  PRMT R2, RZ, 0x7610, R2 ;  /* 0x00007610ff027816 */ /* 0x000fe40000000002 */
[----:B0-----:R-:W-:Y:S02]  /*f880*/  SHF.R.U32.HI R5, RZ, 0x2, R3 ;  /* 0x00000002ff057819 */ /* 0x001fe40000011603 */
[----:B------:R-:W-:-:S03]  /*f890*/  SEL R3, RZ, 0x1, !P1 ;  /* 0x00000001ff037807 */ /* 0x000fc60004800000 */
[----:B------:R-:W-:Y:S01]  /*f8a0*/  IMAD R9, R5, -0x5, R4 ;  /* 0xfffffffb05097824 */ /* 0x000fe200078e0204 */
[----:B------:R-:W-:Y:S01]  /*f8b0*/  LOP3.LUT R0, R0, R3, RZ, 0x3c, !PT ;  /* 0x0000000300007212 */ /* 0x000fe200078e3cff */
[----:B------:R-:W-:Y:S02]  /*f8c0*/  IMAD.MOV.U32 R4, RZ, RZ, -0x1 ;  /* 0xffffffffff047424 */ /* 0x000fe400078e00ff */
[----:B------:R-:W-:Y:S01]  /*f8d0*/  IMAD.MOV.U32 R3, RZ, RZ, -0x1 ;  /* 0xffffffffff037424 */ /* 0x000fe200078e00ff */
[----:B------:R-:W-:Y:S01]  /*f8e0*/  @P4 LOP3.LUT R0, R0, 0x1, R5, 0x78, !PT ;  /* 0x0000000100004812 */ /* 0x000fe200078e7805 */
[----:B------:R-:W-:Y:S01]  /*f8f0*/  IMAD.MOV.U32 R5, RZ, RZ, -0x1 ;  /* 0xffffffffff057424 */ /* 0x000fe200078e00ff */
[----:B---3--:R-:W-:-:S04]  /*f900*/  IADD3 R15, P5, R15, UR16, RZ ;  /* 0x000000100f0f7c10 */ /* 0x008fc8000ffbe0ff */
[----:B--2---:R-:W-:Y:S01]  /*f910*/  IADD3.X R16, R16, UR13, RZ, P5, !PT ;  /* 0x0000000d10107c10 */ /* 0x004fe2000affe4ff */
[----:B------:R0:W-:Y:S01]  /*f920*/  STL [R1+0x7c], R15 ;  /* 0x00007c0f01007387 */ /* 0x0001e20000100800 */
[----:B------:R-:W-:-:S03]  /*f930*/  ISETP.GE.U32.AND P1, PT, R15, UR6, PT ;  /* 0x000000060f007c0c */ /* 0x000fc6000bf26070 */
[----:B------:R0:W-:Y:S01]  /*f940*/  STL [R1+0x78], R16 ;  /* 0x0000781001007387 */ /* 0x0001e20000100800 */
[----:B------:R-:W-:-:S03]  /*f950*/  ISETP.GE.U32.AND.EX P1, PT, R16, UR7, PT, P1 ;  /* 0x0000000710007c0c */ /* 0x000fc6000bf26110 */
[----:B------:R0:W-:Y:S04]  /*f960*/  STL [R1+0x80], R5 ;  /* 0x0000800501007387 */ /* 0x0001e80000100800 */
[----:B------:R0:W-:Y:S04]  /*f970*/  STL [R1+0x84], R4 ;  /* 0x0000840401007387 */ /* 0x0001e80000100800 */
[----:B------:R0:W-:Y:S02]  /*f980*/  STL [R1+0x70], R3 ;  /* 0x0000700301007387 */ /* 0x0001e40000100800 */
[----:B------:R-:W-:Y:S05]  /*f990*/  @P1 BRA `(.L_x_311) ;  /* 0x0000000400601947 */ /* 0x000fea0003800000 */
[----:B------:R-:W-:Y:S01]  /*f9a0*/  ULDC.64 UR6, c[0x0][0x628] ;  /* 0x00018a0000067ab9 */ /* 0x000fe20000000a00 */
[----:B------:R-:W1:Y:S01]  /*f9b0*/  S2R R12, SR_CTAID.X ;  /* 0x00000000000c7919 */ /* 0x000e620000002500 */
[----:B------:R-:W-:Y:S01]  /*f9c0*/  ISETP.NE.U32.AND P1, PT, RZ, UR6, PT ;  /* 0x00000006ff007c0c */ /* 0x000fe2000bf25070 */
[----:B------:R-:W-:Y:S01]  /*f9d0*/  ULDC UR8, c[0x0][0x630] ;  /* 0x00018c0000087ab9 */ /* 0x000fe20000000800 */
[----:B------:R-:W-:Y:S01]  /*f9e0*/  IMAD.MOV.U32 R2, RZ, RZ, R15 ;  /* 0x000000ffff027224 */ /* 0x000fe200078e000f */
[----:B------:R-:W2:Y:S01]  /*f9f0*/  S2R R11, SR_CTAID.Y ;  /* 0x00000000000b7919 */ /* 0x000ea20000002600 */
[----:B------:R-:W-:Y:S01]  /*fa00*/  ISETP.NE.AND.EX P1, PT, RZ, UR7, PT, P1 ;  /* 0x00000007ff007c0c */ /* 0x000fe2000bf25310 */
[----:B0-----:R-:W-:-:S12]  /*fa10*/  IMAD.MOV.U32 R3, RZ, RZ, R16 ;  /* 0x000000ffff037224 */ /* 0x001fd800078e0010 */
[----:B------:R-:W-:Y:S05]  /*fa20*/  @!P1 BRA `(.L_x_312) ;  /* 0x0000000000289947 */ /* 0x000fea0003800000 */
[----:B------:R-:W-:Y:S02]  /*fa30*/  ULDC UR5, c[0x0][0x634] ;  /* 0x00018d0000057ab9 */ /* 0x000fe40000000800 */
[----:B------:R-:W-:-:S05]  /*fa40*/  IADD3 R7, P1, R15, UR5, RZ ;  /* 0x000000050f077c10 */ /* 0x000fca000ff3e0ff */
[----:B------:R-:W-:-:S04]  /*fa50*/  IMAD.X R13, RZ, RZ, R16, P1 ;  /* 0x000000ffff0d7224 */ /* 0x000fc800008e0610 */
[----:B------:R-:W-:-:S04]  /*fa60*/  IMAD.WIDE.U32 R4, R13, UR6, RZ ;  /* 0x000000060d047c25 */ /* 0x000fc8000f8e00ff */
[----:B------:R-:W-:-:S04]  /*fa70*/  IMAD.WIDE.U32 R4, P1, R7, UR7, R4 ;  /* 0x0000000707047c25 */ /* 0x000fc8000f820004 */
[----:B------:R-:W-:-:S04]  /*fa80*/  IMAD.WIDE.U32 R6, R7, UR6, RZ ;  /* 0x0000000607067c25 */ /* 0x000fc8000f8e00ff */
[----:B------:R-:W-:Y:S01]  /*fa90*/  IMAD.X R3, RZ, RZ, RZ, P1 ;  /* 0x000000ffff037224 */ /* 0x000fe200008e06ff */
[----:B------:R-:W-:Y:S01]  /*faa0*/  IADD3 RZ, P1, R7, R4, RZ ;  /* 0x0000000407ff7210 */ /* 0x000fe20007f3e0ff */
[----:B------:R-:W-:-:S04]  /*fab0*/  IMAD.MOV.U32 R2, RZ, RZ, R5 ;  /* 0x000000ffff027224 */ /* 0x000fc800078e0005 */
[----:B------:R-:W-:-:S08]  /*fac0*/  IMAD.WIDE.U32.X R2, R13, UR7, R2, P1 ;  /* 0x000000070d027c25 */ /* 0x000fd000088e0402 */
.L_x_312:
[--C-:B------:R-:W-:Y:S01]  /*fad0*/  SHF.R.U64 R6, R2, UR8, R3.reuse ;  /* 0x0000000802067c19 */ /* 0x100fe20008001203 */
[----:B------:R-:W-:Y:S01]  /*fae0*/  ULDC.64 UR6, c[0x0][0x620] ;  /* 0x0001880000067ab9 */ /* 0x000fe20000000a00 */
[----:B------:R-:W-:Y:S01]  /*faf0*/  SHF.R.U32.HI R2, RZ, UR8, R3 ;  /* 0x00000008ff027c19 */ /* 0x000fe20008011603 */
[----:B------:R-:W-:Y:S01]  /*fb00*/  IMAD.MOV.U32 R3, RZ, RZ, R16 ;  /* 0x000000ffff037224 */ /* 0x000fe200078e0010 */
[----:B------:R-:W-:Y:S01]  /*fb10*/  IADD3 R5, P1, RZ, -R6, RZ ;  /* 0x80000006ff057210 */ /* 0x000fe20007f3e0ff */
[----:B------:R-:W-:Y:S01]  /*fb20*/  ULDC UR5, c[0x0][0x150] ;  /* 0x0000540000057ab9 */ /* 0x000fe20000000800 */
[----:B-1----:R-:W-:Y:S01]  /*fb30*/  I2FP.F32.U32 R7, R12 ;  /* 0x0000000c00077245 */ /* 0x002fe20000201000 */
[----:B------:R-:W0:Y:S01]  /*fb40*/  LDC R17, c[0x0][0x144] ;  /* 0x00005100ff117b82 */ /* 0x000e220000000800 */
[----:B------:R-:W-:Y:S01]  /*fb50*/  ULDC.64 UR8, c[0x0][0x640] ;  /* 0x0001900000087ab9 */ /* 0x000fe20000000a00 */
[----:B------:R-:W-:Y:S01]  /*fb60*/  IMAD.X R2, RZ, RZ, ~R2, P1 ;  /* 0x000000ffff027224 */ /* 0x000fe200008e0e02 */
[----:B------:R-:W-:-:S03]  /*fb70*/  ISETP.NE.U32.AND P1, PT, RZ, UR8, PT ;  /* 0x00000008ff007c0c */ /* 0x000fc6000bf25070 */
[----:B------:R-:W-:Y:S01]  /*fb80*/  IMAD R4, R2, UR6, RZ ;  /* 0x0000000602047c24 */ /* 0x000fe2000f8e02ff */
[----:B------:R-:W-:Y:S01]  /*fb90*/  ISETP.NE.AND.EX P1, PT, RZ, UR9, PT, P1 ;  /* 0x00000009ff007c0c */ /* 0x000fe2000bf25310 */
[----:B------:R-:W-:Y:S01]  /*fba0*/  IMAD.MOV.U32 R2, RZ, RZ, R15 ;  /* 0x000000ffff027224 */ /* 0x000fe200078e000f */
[----:B------:R-:W1:Y:S03]  /*fbb0*/  LDC R14, c[0x0][0x148] ;  /* 0x00005200ff0e7b82 */ /* 0x000e660000000800 */
[----:B------:R-:W-:Y:S01]  /*fbc0*/  IMAD.WIDE.U32 R2, R5, UR6, R2 ;  /* 0x0000000605027c25 */ /* 0x000fe2000f8e0002 */
[----:B------:R-:W-:-:S03]  /*fbd0*/  ULDC UR6, c[0x0][0x154] ;  /* 0x0000550000067ab9 */ /* 0x000fc60000000800 */
[----:B------:R-:W-:Y:S02]  /*fbe0*/  IMAD R5, R5, UR7, R4 ;  /* 0x0000000705057c24 */ /* 0x000fe4000f8e0204 */
[----:B------:R-:W-:Y:S01]  /*fbf0*/  FMUL R4, R7, UR5 ;  /* 0x0000000507047c20 */ /* 0x000fe20008400000 */
[----:B------:R-:W-:Y:S01]  /*fc00*/  ULDC UR5, c[0x0][0x618] ;  /* 0x0001860000057ab9 */ /* 0x000fe20000000800 */
[----:B------:R-:W-:Y:S01]  /*fc10*/  ULDC UR7, c[0x0][0x608] ;  /* 0x0001820000077ab9 */ /* 0x000fe20000000800 */
[----:B------:R-:W-:-:S03]  /*fc20*/  IMAD.IADD R3, R3, 0x1, R5 ;  /* 0x0000000103037824 */ /* 0x000fc600078e0205 */
[----:B------:R-:W3:Y:S02]  /*fc30*/  F2I.U32.TRUNC.NTZ R4, R4 ;  /* 0x0000000400047305 */ /* 0x000ee4000020f000 */
[----:B------:R-:W-:Y:S02]  /*fc40*/  SHF.R.U64 R7, R2, UR5, R3 ;  /* 0x0000000502077c19 */ /* 0x000fe40008001203 */
[----:B--2---:R-:W-:-:S05]  /*fc50*/  I2FP.F32.U32 R2, R11 ;  /* 0x0000000b00027245 */ /* 0x004fca0000201000 */
[----:B------:R-:W-:Y:S01]  /*fc60*/  FMUL R5, R2, UR6 ;  /* 0x0000000602057c20 */ /* 0x000fe20008400000 */
[----:B------:R-:W-:Y:S01]  /*fc70*/  SHF.R.U32.HI R2, RZ, UR5, R3 ;  /* 0x00000005ff027c19 */ /* 0x000fe20008011603 */
[----:B------:R-:W-:Y:S02]  /*fc80*/  ULDC UR5, c[0x0][0x658] ;  /* 0x0001960000057ab9 */ /* 0x000fe40000000800 */
[----:B------:R2:W4:Y:S01]  /*fc90*/  F2I.U32.TRUNC.NTZ R18, R5 ;  /* 0x0000000500127305 */ /* 0x000522000020f000 */
[----:B------:R-:W-:Y:S01]  /*fca0*/  SHF.R.U64 R16, R7, UR7, R2 ;  /* 0x0000000707107c19 */ /* 0x000fe20008001202 */
[----:B---3--:R-:W-:Y:S01]  /*fcb0*/  IMAD.MOV R4, RZ, RZ, -R4 ;  /* 0x000000ffff047224 */ /* 0x008fe200078e0a04 */
[----:B------:R-:W-:-:S03]  /*fcc0*/  SHF.R.U32.HI R3, RZ, UR7, R2 ;  /* 0x00000007ff037c19 */ /* 0x000fc60008011602 */
[----:B0-----:R-:W-:Y:S01]  /*fcd0*/  IMAD R12, R17, R4, R12 ;  /* 0x00000004110c7224 */ /* 0x001fe200078e020c */
[--C-:B------:R-:W-:Y:S02]  /*fce0*/  SHF.R.U64 R13, R16, UR5, R3.reuse ;  /* 0x00000005100d7c19 */ /* 0x100fe40008001203 */
[----:B------:R-:W-:-:S03]  /*fcf0*/  SHF.R.U32.HI R15, RZ, UR5, R3 ;  /* 0x00000005ff0f7c19 */ /* 0x000fc60008011603 */
[----:B------:R-:W-:Y:S02]  /*fd00*/  IMAD.MOV.U32 R2, RZ, RZ, R13 ;  /* 0x000000ffff027224 */ /* 0x000fe400078e000d */
[----:B------:R-:W-:Y:S01]  /*fd10*/  IMAD.MOV.U32 R3, RZ, RZ, R15 ;  /* 0x000000ffff037224 */ /* 0x000fe200078e000f */
[----:B-12-4-:R-:W-:Y:S06]  /*fd20*/  @!P1 BRA `(.L_x_313) ;  /* 0x0000000000289947 */ /* 0x016fec0003800000 */
[----:B------:R-:W-:Y:S02]  /*fd30*/  ULDC UR5, c[0x0][0x64c] ;  /* 0x0001930000057ab9 */ /* 0x000fe40000000800 */
[----:B------:R-:W-:-:S05]  /*fd40*/  IADD3 R3, P1, R13, UR5, RZ ;  /* 0x000000050d037c10 */ /* 0x000fca000ff3e0ff */
[----:B------:R-:W-:-:S04]  /*fd50*/  IMAD.X R15, RZ, RZ, R15, P1 ;  /* 0x000000ffff0f7224 */ /* 0x000fc800008e060f */
[----:B------:R-:W-:-:S04]  /*fd60*/  IMAD.WIDE.U32 R4, R15, UR8, RZ ;  /* 0x000000080f047c25 */ /* 0x000fc8000f8e00ff */
[----:B------:R-:W-:-:S04]  /*fd70*/  IMAD.WIDE.U32 R4, P1, R3, UR9, R4 ;  /* 0x0000000903047c25 */ /* 0x000fc8000f820004 */
[----:B------:R-:W-:-:S04]  /*fd80*/  IMAD.WIDE.U32 R2, R3, UR8, RZ ;  /* 0x0000000803027c25 */ /* 0x000fc8000f8e00ff */
[----:B------:R-:W-:Y:S01]  /*fd90*/  IMAD.MOV.U32 R2, RZ, RZ, R5 ;  /* 0x000000ffff027224 */ /* 0x000fe200078e0005 */
[----:B------:R-:W-:Y:S01]  /*fda0*/  IADD3 RZ, P4, R3, R4, RZ ;  /* 0x0000000403ff7210 */ /* 0x000fe20007f9e0ff */
[----:B------:R-:W-:-:S04]  /*fdb0*/  IMAD.X R3, RZ, RZ, RZ, P1 ;  /* 0x000000ffff037224 */ /* 0x000fc800008e06ff */
[----:B------:R-:W-:-:S08]  /*fdc0*/  IMAD.WIDE.U32.X R2, R15, UR9, R2, P4 ;  /* 0x000000090f027c25 */ /* 0x000fd0000a0e0402 */
.L_x_313:
[----:B------:R-:W-:Y:S01]  /*fdd0*/  ULDC UR5, c[0x0][0x648] ;  /* 0x0001920000057ab9 */ /* 0x000fe20000000800 */
[----:B------:R-:W-:Y:S01]  /*fde0*/  IMAD.MOV R18, RZ, RZ, -R18 ;  /* 0x000000ffff127224 */ /* 0x000fe200078e0a12 */
[----:B------:R-:W-:Y:S01]  /*fdf0*/  SHF.R.U64 R3, R2, UR5, R3 ;  /* 0x0000000502037c19 */ /* 0x000fe20008001203 */
[----:B------:R-:W-:Y:S01]  /*fe00*/  ULDC UR5, c[0x0][0x638] ;  /* 0x00018e0000057ab9 */ /* 0x000fe20000000800 */
[----:B------:R-:W-:Y:S01]  /*fe10*/  LOP3.LUT R2, R16, UR21, RZ, 0xc0, !PT ;  /* 0x0000001510027c12 */ /* 0x000fe2000f8ec0ff */
[----:B------:R-:W-:Y:S01]  /*fe20*/  @P3 IMAD R12, R14, R18, R11 ;  /* 0x000000120e0c3224 */ /* 0x000fe200078e020b */
[----:B------:R-:W-:Y:S01]  /*fe30*/  ULDC UR6, c[0x0][0x610] ;  /* 0x0001840000067ab9 */ /* 0x000fe20000000800 */
[----:B------:R-:W-:Y:S02]  /*fe40*/  IMAD.MOV R4, RZ, RZ, -R3 ;  /* 0x000000ffff047224 */ /* 0x000fe400078e0a03 */
[----:B------:R-:W-:Y:S01]  /*fe50*/  IMAD R3, R3, UR22, R2 ;  /* 0x0000001603037c24 */ /* 0x000fe2000f8e0202 */
[----:B------:R-:W-:Y:S01]  /*fe60*/  LOP3.LUT R2, R7, UR4, RZ, 0xc0, !PT ;  /* 0x0000000407027c12 */ /* 0x000fe2000f8ec0ff */
[----:B------:R-:W-:Y:S01]  /*fe70*/  IMAD R13, R4, UR5, R13 ;  /* 0x00000005040d7c24 */ /* 0x000fe2000f8e020d */
[----:B------:R-:W-:Y:S01]  /*fe80*/  ULDC UR5, c[0x0][0x600] ;  /* 0x0001800000057ab9 */ /* 0x000fe20000000800 */
[----:B------:R-:W-:-:S02]  /*fe90*/  IMAD.MOV.U32 R5, RZ, RZ, 0x1 ;  /* 0x00000001ff057424 */ /* 0x000fc400078e00ff */
[----:B------:R-:W-:Y:S02]  /*fea0*/  IMAD R3, R3, UR6, R12 ;  /* 0x0000000603037c24 */ /* 0x000fe4000f8e020c */
[--C-:B------:R-:W-:Y:S01]  /*feb0*/  IMAD R4, R13, UR5, R2.reuse ;  /* 0x000000050d047c24 */ /* 0x100fe2000f8e0202 */
[----:B------:R-:W-:-:S04]  /*fec0*/  PRMT R2, R5, 0x7610, R2 ;  /* 0x0000761005027816 */ /* 0x000fc80000000002 */
[----:B------:R-:W-:Y:S02]  /*fed0*/  SEL R5, R4, R3, !P3 ;  /* 0x0000000304057207 */ /* 0x000fe40005800000 */
[----:B------:R-:W-:-:S03]  /*fee0*/  SEL R3, R3, R4, !P3 ;  /* 0x0000000403037207 */ /* 0x000fc60005800000 */
[----:B------:R1:W-:Y:S04]  /*fef0*/  STL [R1+0x84], R5 ;  /* 0x0000840501007387 */ /* 0x0003e80000100800 */
[----:B------:R1:W-:Y:S04]  /*ff00*/  STL [R1+0x70], R6 ;  /* 0x0000700601007387 */ /* 0x0003e80000100800 */
[----:B------:R1:W-:Y:S02]  /*ff10*/  STL [R1+0x80], R3 ;  /* 0x0000800301007387 */ /* 0x0003e40000100800 */
.L_x_311:
[----:B------:R-:W-:Y:S05]  /*ff20*/  BSYNC B1 ;  /* 0x0000000000017941 */ /* 0x000fea0003800000 */
.L_x_310:
[----:B------:R-:W-:-:S13]  /*ff30*/  LOP3.LUT P1, RZ, R2, 0xff, RZ, 0xc0, !PT ;  /* 0x000000ff02ff7812 */ /* 0x000fda000782c0ff */
[----:B------:R-:W-:Y:S05]  /*ff40*/  @P1 BRA `(.L_x_314) ;  /* 0xfffffff000f41947 */ /* 0x000fea000383ffff */
[----:B------:R-:W-:Y:S05]  /*ff50*/  BSYNC B0 ;  /* 0x0000000000007941 */ /* 0x000fea0003800000 */
.L_x_302:
[----:B------:R-:W-:-:S03]  /*ff60*/  UMOV UR5, 0xffffffff ;  /* 0xffffffff00057882 */ /* 0x000fc60000000000 */
[----:B------:R-:W-:Y:S05]  /*ff70*/  BRA.DIV UR5, `(.L_x_315) ;  /* 0x00000006057c7947 */ /* 0x000fea000b800000 */
[----:B------:R-:W-:-:S13]  /*ff80*/  ELECT P0, URZ, PT ;  /* 0x00000000003f782f */ /* 0x000fda0003800000 */
.L_x_332:
[----:B------:R-:W-:Y:S04]  /*ff90*/  BSSY B0, `(.L_x_316) ;  /* 0x0000035000007945 */ /* 0x000fe80003800000 */
[----:B------:R-:W-:Y:S05]  /*ffa0*/  @!P0 BRA `(.L_x_317) ;  /* 0x0000000000cc8947 */ /* 0x000fea0003800000 */
[----:B------:R-:W-:-:S04]  /*ffb0*/  ULOP3.LUT UR5, UR15, 0x2, URZ, 0xfc, !UPT ;  /* 0x000000020f057892 */ /* 0x000fc8000f8efc3f */
[----:B------:R-:W-:-:S06]  /*ffc0*/  UISETP.NE.AND UP0, UPT, UR5, 0x3, UPT ;  /* 0x000000030500788c */ /* 0x000fcc000bf05270 */
[----:B------:R-:W-:-:S13]  /*ffd0*/  PLOP3.LUT P0, PT, PT, PT, UP0, 0x80, 0x0 ;  /* 0x000000000000781c */ /* 0x000fda0003f0f008 */
[----:B------:R-:W-:Y:S05]  /*ffe0*/  @!P0 BRA `(.L_x_318) ;  /* 0x0000000000048947 */ /* 0x000fea0003800000 */
[----:B------:R-:W-:Y:S01]  /*fff0*/  BPT.TRAP 0x1 ;  /* 0x000000040000795c */ /* 0x000fe20000300000 */
.L_x_318:
[----:B01----:R-:W0:Y:S01]  /*10000*/  S2R R3, SR_CgaCtaId ;  /* 0x0000000000037919 */ /* 0x003e220000008800 */
[----:B------:R-:W-:Y:S02]  /*10010*/  MOV R2, 0x400 ;  /* 0x0000040000027802 */ /* 0x000fe40000000f00 */
[----:B------:R-:W-:Y:S02]  /*10020*/  SHF.L.U32 R4, R0, 0x1f, RZ ;  /* 0x0000001f00047819 */ /* 0x000fe400000006ff */
[----:B0-----:R-:W-:-:S05]  /*10030*/  LEA R2, R3, R2, 0x18 ;  /* 0x0000000203027211 */ /* 0x001fca00078ec0ff */
[----:B------:R-:W-:-:S04]  /*10040*/  VIADD R2, R2, 0x28 ;  /* 0x0000002802027836 */ /* 0x000fc80000000000 */
[C---:B------:R-:W-:Y:S02]  /*10050*/  IMAD R7, R9.reuse, 0x8, R2 ;  /* 0x0000000809077824 */ /* 0x040fe400078e0202 */
[----:B------:R-:W-:Y:S02]  /*10060*/  VIADD R9, R9, 0x1 ;  /* 0x0000000109097836 */ /* 0x000fe40000000000 */
[----:B------:R-:W0:Y:S03]  /*10070*/  SYNCS.PHASECHK.TRANS64.TRYWAIT P0, [R7+URZ], R4 ;  /* 0x00000004070075a7 */ /* 0x000e26000800017f */
[----:B------:R-:W-:-:S04]  /*10080*/  ISETP.NE.AND P1, PT, R9, 0x5, PT ;  /* 0x000000050900780c */ /* 0x000fc80003f25270 */
[----:B------:R-:W-:Y:S02]  /*10090*/  SEL R3, RZ, 0x1, P1 ;  /* 0x00000001ff037807 */ /* 0x000fe40000800000 */
[----:B------:R-:W-:Y:S02]  /*100a0*/  SEL R9, R9, RZ, P1 ;  /* 0x000000ff09097207 */ /* 0x000fe40000800000 */
[----:B------:R-:W-:-:S03]  /*100b0*/  LOP3.LUT R6, R0, R3, RZ, 0x3c, !PT ;  /* 0x0000000300067212 */ /* 0x000fc600078e3cff */
[----:B------:R-:W-:Y:S01]  /*100c0*/  IMAD R8, R9, 0x8, R2 ;  /* 0x0000000809087824 */ /* 0x000fe200078e0202 */
[----:B------:R-:W-:Y:S01]  /*100d0*/  SHF.L.U32 R5, R6, 0x1f, RZ ;  /* 0x0000001f06057819 */ /* 0x000fe200000006ff */
[----:B0-----:R-:W-:Y:S06]  /*100e0*/  @!P0 BRA `(.L_x_319) ;  /* 0x0000000400448947 */ /* 0x001fec0003800000 */
.L_x_333:
[----:B------:R-:W1:Y:S01]  /*100f0*/  SYNCS.PHASECHK.TRANS64.TRYWAIT P0, [R8+URZ], R5 ;  /* 0x00000005080075a7 */ /* 0x000e62000800017f */
[----:B------:R-:W-:-:S05]  /*10100*/  VIADD R0, R9, 0x1 ;  /* 0x0000000109007836 */ /* 0x000fca0000000000 */
[----:B------:R-:W-:-:S04]  /*10110*/  ISETP.NE.AND P1, PT, R0, 0x5, PT ;  /* 0x000000050000780c */ /* 0x000fc80003f25270 */
[----:B------:R-:W-:Y:S02]  /*10120*/  SEL R3, RZ, 0x1, P1 ;  /* 0x00000001ff037807 */ /* 0x000fe40000800000 */
[----:B0-----:R-:W-:Y:S02]  /*10130*/  SEL R7, R0, RZ, P1 ;  /* 0x000000ff00077207 */ /* 0x001fe40000800000 */
[----:B------:R-:W-:-:S03]  /*10140*/  LOP3.LUT R6, R6, R3, RZ, 0x3c, !PT ;  /* 0x0000000306067212 */ /* 0x000fc600078e3cff */
[----:B------:R-:W-:Y:S01]  /*10150*/  IMAD R9, R7, 0x8, R2 ;  /* 0x0000000807097824 */ /* 0x000fe200078e0202 */
[----:B------:R-:W-:Y:S01]  /*10160*/  SHF.L.U32 R4, R6, 0x1f, RZ ;  /* 0x0000001f06047819 */ /* 0x000fe200000006ff */
[----:B-1----:R-:W-:Y:S06]  /*10170*/  @!P0 BRA `(.L_x_320) ;  /* 0x0000000400348947 */ /* 0x002fec0003800000 */
.L_x_334:
[----:B------:R-:W1:Y:S01]  /*10180*/  SYNCS.PHASECHK.TRANS64.TRYWAIT P0, [R9+URZ], R4 ;  /* 0x00000004090075a7 */ /* 0x000e62000800017f */
[----:B------:R-:W-:-:S05]  /*10190*/  VIADD R0, R7, 0x1 ;  /* 0x0000000107007836 */ /* 0x000fca0000000000 */
[----:B------:R-:W-:-:S04]  /*101a0*/  ISETP.NE.AND P1, PT, R0, 0x5, PT ;  /* 0x000000050000780c */ /* 0x000fc80003f25270 */
[----:B------:R-:W-:Y:S02]  /*101b0*/  SEL R3, RZ, 0x1, P1 ;  /* 0x00000001ff037807 */ /* 0x000fe40000800000 */
[----:B------:R-:W-:Y:S02]  /*101c0*/  SEL R7, R0, RZ, P1 ;  /* 0x000000ff00077207 */ /* 0x000fe40000800000 */
[----:B------:R-:W-:-:S03]  /*101d0*/  LOP3.LUT R11, R6, R3, RZ, 0x3c, !PT ;  /* 0x00000003060b7212 */ /* 0x000fc600078e3cff */
[----:B------:R-:W-:Y:S01]  /*101e0*/  IMAD R6, R7, 0x8, R2 ;  /* 0x0000000807067824 */ /* 0x000fe200078e0202 */
[----:B0-----:R-:W-:Y:S01]  /*101f0*/  SHF.L.U32 R5, R11, 0x1f, RZ ;  /* 0x0000001f0b057819 */ /* 0x001fe200000006ff */
[----:B-1----:R-:W-:Y:S06]  /*10200*/  @!P0 BRA `(.L_x_321) ;  /* 0x0000000400248947 */ /* 0x002fec0003800000 */
.L_x_335:
[----:B------:R-:W1:Y:S01]  /*10210*/  SYNCS.PHASECHK.TRANS64.TRYWAIT P0, [R6+URZ], R5 ;  /* 0x00000005060075a7 */ /* 0x000e62000800017f */
[----:B------:R-:W-:-:S05]  /*10220*/  VIADD R0, R7, 0x1 ;  /* 0x0000000107007836 */ /* 0x000fca0000000000 */
[----:B------:R-:W-:-:S04]  /*10230*/  ISETP.NE.AND P1, PT, R0, 0x5, PT ;  /* 0x000000050000780c */ /* 0x000fc80003f25270 */
[----:B0-----:R-:W-:Y:S02]  /*10240*/  SEL R4, RZ, 0x1, P1 ;  /* 0x00000001ff047807 */ /* 0x001fe40000800000 */
[----:B------:R-:W-:Y:S02]  /*10250*/  SEL R3, R0, RZ, P1 ;  /* 0x000000ff00037207 */ /* 0x000fe40000800000 */
[----:B------:R-:W-:Y:S01]  /*10260*/  LOP3.LUT R0, R11, R4, RZ, 0x3c, !PT ;  /* 0x000000040b007212 */ /* 0x000fe200078e3cff */
[----:B-1----:R-:W-:Y:S06]  /*10270*/  @!P0 BRA `(.L_x_322) ;  /* 0x00000004001c8947 */ /* 0x002fec0003800000 */
.L_x_336:
[----:B------:R-:W-:Y:S01]  /*10280*/  IMAD R3, R3, 0x8, R2 ;  /* 0x0000000803037824 */ /* 0x000fe200078e0202 */
[----:B------:R-:W-:-:S07]  /*10290*/  SHF.L.U32 R0, R0, 0x1f, RZ ;  /* 0x0000001f00007819 */ /* 0x000fce00000006ff */
.L_x_323:
[----:B-1----:R1:W2:Y:S02]  /*102a0*/  SYNCS.PHASECHK.TRANS64.TRYWAIT P0, [R3+URZ], R0 ;  /* 0x00000000030075a7 */ /* 0x0022a4000800017f */
[----:B--2---:R-:W-:Y:S05]  /*102b0*/  @!P0 NANOSLEEP.SYNCS 0x989680 ;  /* 0x009896800000895d */ /* 0x004fea0003900000 */
[----:B------:R-:W2:Y:S02]  /*102c0*/  @!P0 SYNCS.PHASECHK.TRANS64 P0, [R3+URZ], R0 ;  /* 0x00000000030085a7 */ /* 0x000ea4000800007f */
[----:B--2---:R-:W-:Y:S05]  /*102d0*/  @!P0 BRA `(.L_x_323) ;  /* 0xfffffffc00f08947 */ /* 0x004fea000383ffff */
.L_x_317:
[----:B------:R-:W-:Y:S05]  /*102e0*/  BSYNC B0 ;  /* 0x0000000000007941 */ /* 0x000fea0003800000 */
.L_x_316:
[----:B------:R-:W-:Y:S05]  /*102f0*/  EXIT ;  /* 0x000000000000794d */ /* 0x000fea0003800000 */
.L_x_19:
[----:B--2---:R-:W-:-:S04]  /*10300*/  IMAD.U32 R3, RZ, RZ, UR18 ;  /* 0x00000012ff037e24 */ /* 0x004fc8000f8e00ff */
[----:B------:R2:W3:Y:S03]  /*10310*/  SYNCS.PHASECHK.TRANS64.TRYWAIT P1, [R3+URZ+-0x8], R0 ;  /* 0xfffff800030075a7 */ /* 0x0004e6000802017f */
[----:B---3--:R-:W-:Y:S05]  /*10320*/  @!P1 NANOSLEEP.SYNCS 0x989680 ;  /* 0x009896800000995d */ /* 0x008fea0003900000 */
[----:B------:R-:W3:Y:S02]  /*10330*/  @!P1 SYNCS.PHASECHK.TRANS64 P1, [R3+URZ+-0x8], R0 ;  /* 0xfffff800030095a7 */ /* 0x000ee4000802007f */
[----:B---3--:R-:W-:Y:S05]  /*10340*/  @!P1 BRA `(.L_x_19) ;  /* 0xfffffffc00ec9947 */ /* 0x008fea000383ffff */
[----:B------:R-:W-:Y:S05]  /*10350*/  BRA `(.L_x_324) ;  /* 0xffffff1400207947 */ /* 0x000fea000383ffff */
.L_x_24:
[----:B-1----:R-:W-:-:S04]  /*10360*/  IMAD.U32 R3, RZ, RZ, UR6 ;  /* 0x00000006ff037e24 */ /* 0x002fc8000f8e00ff */
[----:B------:R1:W2:Y:S03]  /*10370*/  SYNCS.PHASECHK.TRANS64.TRYWAIT P1, [R3+URZ], R0 ;  /* 0x00000000030075a7 */ /* 0x0002a6000802017f */
[----:B--2---:R-:W-:Y:S05]  /*10380*/  @!P1 NANOSLEEP.SYNCS 0x989680 ;  /* 0x009896800000995d */ /* 0x004fea0003900000 */
[----:B------:R-:W2:Y:S02]  /*10390*/  @!P1 SYNCS.PHASECHK.TRANS64 P1, [R3+URZ], R0 ;  /* 0x00000000030095a7 */ /* 0x000ea4000802007f */
[----:B--2---:R-:W-:Y:S05]  /*103a0*/  @!P1 BRA `(.L_x_24) ;  /* 0xfffffffc00ec9947 */ /* 0x004fea000383ffff */
[----:B------:R-:W-:Y:S05]  /*103b0*/  BRA `(.L_x_23) ;  /* 0xffffff1c00887947 */ /* 0x000fea000383ffff */
.L_x_30:
[----:B-----5:R2:W-:Y:S02]  /*103c0*/  STL [R1+0x9c], R0 ;  /* 0x00009c0001007387 */ /* 0x0205e40000100800 */
[----:B--2---:R-:W-:-:S04]  /*103d0*/  IMAD.U32 R0, RZ, RZ, UR9 ;  /* 0x00000009ff007e24 */ /* 0x004fc8000f8e00ff */
[----:B------:R2:W3:Y:S03]  /*103e0*/  SYNCS.PHASECHK.TRANS64.TRYWAIT P1, [R0+URZ], R229 ;  /* 0x000000e5000075a7 */ /* 0x0004e6000802017f */
[----:B---3--:R-:W-:Y:S05]  /*103f0*/  @!P1 NANOSLEEP.SYNCS 0x989680 ;  /* 0x009896800000995d */ /* 0x008fea0003900000 */
[----:B------:R2:W3:Y:S02]  /*10400*/  @!P1 SYNCS.PHASECHK.TRANS64 P1, [R0+URZ], R229 ;  /* 0x000000e5000095a7 */ /* 0x0004e4000802007f */
[----:B--2---:R2:W5:Y:S02]  /*10410*/  LDL.LU R0, [R1+0x9c] ;  /* 0x00009c0001007983 */ /* 0x0045640000300800 */
[----:B--23--:R-:W-:Y:S05]  /*10420*/  @!P1 BRA `(.L_x_30) ;  /* 0xfffffffc00e49947 */ /* 0x00cfea000383ffff */
[----:B------:R-:W-:Y:S05]  /*10430*/  BRA `(.L_x_29) ;  /* 0xffffff3000207947 */ /* 0x000fea000383ffff */
.L_x_38:
[----:B-1----:R-:W-:-:S04]  /*10440*/  IMAD.U32 R25, RZ, RZ, UR18 ;  /* 0x00000012ff197e24 */ /* 0x002fc8000f8e00ff */
[----:B------:R1:W3:Y:S03]  /*10450*/  SYNCS.PHASECHK.TRANS64.TRYWAIT P1, [R25+URZ+0x8], R24 ;  /* 0x00000818190075a7 */ /* 0x0002e6000802017f */
[----:B---3--:R-:W-:Y:S05]  /*10460*/  @!P1 NANOSLEEP.SYNCS 0x989680 ;  /* 0x009896800000995d */ /* 0x008fea0003900000 */
[----:B------:R-:W3:Y:S02]  /*10470*/  @!P1 SYNCS.PHASECHK.TRANS64 P1, [R25+URZ+0x8], R24 ;  /* 0x00000818190095a7 */ /* 0x000ee4000802007f */
[----:B---3--:R-:W-:Y:S05]  /*10480*/  @!P1 BRA `(.L_x_38) ;  /* 0xfffffffc00ec9947 */ /* 0x008fea000383ffff */
[----:B------:R-:W-:Y:S05]  /*10490*/  BRA `(.L_x_325) ;  /* 0xffffff5400287947 */ /* 0x000fea000383ffff */
.L_x_303:
[----:B------:R-:W-:Y:S01]  /*104a0*/  BSSY B1, `(.L_x_326) ;  /* 0x0000006000017945 */ /* 0x000fe20003800000 */
[----:B------:R-:W-:-:S07]  /*104b0*/  IMAD.MOV.U32 R2, RZ, RZ, -0x1 ;  /* 0xffffffffff027424 */ /* 0x000fce00078e00ff */
[----:B------:R-:W-:Y:S05]  /*104c0*/  WARPSYNC.COLLECTIVE R2, `(.L_x_327) ;  /* 0x00000000020c7348 */ /* 0x000fea0003c00000 */
[----:B------:R-:W-:Y:S02]  /*104d0*/  ELECT P1, UR62, PT ;  /* 0x00000000003e782f */ /* 0x000fe40003820000 */
[----:B------:R-:W-:Y:S01]  /*104e0*/  MOV R2, UR62 ;  /* 0x0000003e00027c02 */ /* 0x000fe20008000f00 */
[----:B------:R-:W-:Y:S10]  /*104f0*/  ENDCOLLECTIVE ;  /* 0x000000000000791b */ /* 0x000ff40003800000 */
.L_x_327:
[----:B------:R-:W-:Y:S05]  /*10500*/  BSYNC B1 ;  /* 0x0000000000017941 */ /* 0x000fea0003800000 */
.L_x_326:
[----:B------:R-:W-:Y:S05]  /*10510*/  BRA `(.L_x_328) ;  /* 0xffffffec008c7947 */ /* 0x000fea000383ffff */
.L_x_306:
[----:B-1----:R1:W2:Y:S02]  /*10520*/  SYNCS.PHASECHK.TRANS64.TRYWAIT P1, [R11+URZ+0x28], R4 ;  /* 0x000028040b0075a7 */ /* 0x0022a4000802017f */
[----:B--2---:R-:W-:Y:S05]  /*10530*/  @!P1 NANOSLEEP.SYNCS 0x989680 ;  /* 0x009896800000995d */ /* 0x004fea0003900000 */
[----:B------:R-:W2:Y:S02]  /*10540*/  @!P1 SYNCS.PHASECHK.TRANS64 P1, [R11+URZ+0x28], R4 ;  /* 0x000028040b0095a7 */ /* 0x000ea4000802007f */
[----:B--2---:R-:W-:Y:S05]  /*10550*/  @!P1 BRA `(.L_x_306) ;  /* 0xfffffffc00f09947 */ /* 0x004fea000383ffff */
[----:B------:R-:W-:Y:S05]  /*10560*/  BRA `(.L_x_329) ;  /* 0xffffffec00d07947 */ /* 0x000fea000383ffff */
.L_x_315:
[----:B------:R-:W-:Y:S01]  /*10570*/  BSSY B0, `(.L_x_330) ;  /* 0x0000006000007945 */ /* 0x000fe20003800000 */
[----:B------:R-:W-:-:S07]  /*10580*/  IMAD.MOV.U32 R2, RZ, RZ, -0x1 ;  /* 0xffffffffff027424 */ /* 0x000fce00078e00ff */
[----:B01----:R-:W-:Y:S05]  /*10590*/  WARPSYNC.COLLECTIVE R2, `(.L_x_331) ;  /* 0x00000000020c7348 */ /* 0x003fea0003c00000 */
[----:B------:R-:W-:Y:S02]  /*105a0*/  ELECT P1, UR62, PT ;  /* 0x00000000003e782f */ /* 0x000fe40003820000 */
[----:B------:R-:W-:Y:S01]  /*105b0*/  MOV R2, UR62 ;  /* 0x0000003e00027c02 */ /* 0x000fe20008000f00 */
[----:B01----:R-:W-:Y:S10]  /*105c0*/  ENDCOLLECTIVE ;  /* 0x000000000000791b */ /* 0x003ff40003800000 */
.L_x_331:
[----:B------:R-:W-:Y:S05]  /*105d0*/  BSYNC B0 ;  /* 0x0000000000007941 */ /* 0x000fea0003800000 */
.L_x_330:
[----:B------:R-:W-:Y:S01]  /*105e0*/  PLOP3.LUT P0, PT, P1, PT, PT, 0x80, 0x0 ;  /* 0x000000000000781c */ /* 0x000fe20000f0f070 */
[----:B------:R-:W-:-:S12]  /*105f0*/  BRA `(.L_x_332) ;  /* 0xfffffff800647947 */ /* 0x000fd8000383ffff */
.L_x_319:
[----:B0-----:R0:W1:Y:S02]  /*10600*/  SYNCS.PHASECHK.TRANS64.TRYWAIT P0, [R7+URZ], R4 ;  /* 0x00000004070075a7 */ /* 0x001064000800017f */
[----:B-1----:R-:W-:Y:S05]  /*10610*/  @!P0 NANOSLEEP.SYNCS 0x989680 ;  /* 0x009896800000895d */ /* 0x002fea0003900000 */
[----:B------:R-:W1:Y:S02]  /*10620*/  @!P0 SYNCS.PHASECHK.TRANS64 P0, [R7+URZ], R4 ;  /* 0x00000004070085a7 */ /* 0x000e64000800007f */
[----:B-1----:R-:W-:Y:S05]  /*10630*/  @!P0 BRA `(.L_x_319) ;  /* 0xfffffffc00f08947 */ /* 0x002fea000383ffff */
[----:B------:R-:W-:Y:S05]  /*10640*/  BRA `(.L_x_333) ;  /* 0xfffffff800a87947 */ /* 0x000fea000383ffff */
.L_x_320:
[----:B0-----:R0:W1:Y:S02]  /*10650*/  SYNCS.PHASECHK.TRANS64.TRYWAIT P0, [R8+URZ], R5 ;  /* 0x00000005080075a7 */ /* 0x001064000800017f */
[----:B-1----:R-:W-:Y:S05]  /*10660*/  @!P0 NANOSLEEP.SYNCS 0x989680 ;  /* 0x009896800000895d */ /* 0x002fea0003900000 */
[----:B------:R-:W1:Y:S02]  /*10670*/  @!P0 SYNCS.PHASECHK.TRANS64 P0, [R8+URZ], R5 ;  /* 0x00000005080085a7 */ /* 0x000e64000800007f */
[----:B-1----:R-:W-:Y:S05]  /*10680*/  @!P0 BRA `(.L_x_320) ;  /* 0xfffffffc00f08947 */ /* 0x002fea000383ffff */
[----:B------:R-:W-:Y:S05]  /*10690*/  BRA `(.L_x_334) ;  /* 0xfffffff800b87947 */ /* 0x000fea000383ffff */
.L_x_321:
[----:B0-----:R0:W1:Y:S02]  /*106a0*/  SYNCS.PHASECHK.TRANS64.TRYWAIT P0, [R9+URZ], R4 ;  /* 0x00000004090075a7 */ /* 0x001064000800017f */
[----:B-1----:R-:W-:Y:S05]  /*106b0*/  @!P0 NANOSLEEP.SYNCS 0x989680 ;  /* 0x009896800000895d */ /* 0x002fea0003900000 */
[----:B------:R-:W1:Y:S02]  /*106c0*/  @!P0 SYNCS.PHASECHK.TRANS64 P0, [R9+URZ], R4 ;  /* 0x00000004090085a7 */ /* 0x000e64000800007f */
[----:B-1----:R-:W-:Y:S05]  /*106d0*/  @!P0 BRA `(.L_x_321) ;  /* 0xfffffffc00f08947 */ /* 0x002fea000383ffff */
[----:B------:R-:W-:Y:S05]  /*106e0*/  BRA `(.L_x_335) ;  /* 0xfffffff800c87947 */ /* 0x000fea000383ffff */
.L_x_322:
[----:B0-----:R0:W1:Y:S02]  /*106f0*/  SYNCS.PHASECHK.TRANS64.TRYWAIT P0, [R6+URZ], R5 ;  /* 0x00000005060075a7 */ /* 0x001064000800017f */
[----:B-1----:R-:W-:Y:S05]  /*10700*/  @!P0 NANOSLEEP.SYNCS 0x989680 ;  /* 0x009896800000895d */ /* 0x002fea0003900000 */
[----:B------:R-:W1:Y:S02]  /*10710*/  @!P0 SYNCS.PHASECHK.TRANS64 P0, [R6+URZ], R5 ;  /* 0x00000005060085a7 */ /* 0x000e64000800007f */
[----:B-1----:R-:W-:Y:S05]  /*10720*/  @!P0 BRA `(.L_x_322) ;  /* 0xfffffffc00f08947 */ /* 0x002fea000383ffff */
[----:B------:R-:W-:Y:S05]  /*10730*/  BRA `(.L_x_336) ;  /* 0xfffffff800d07947 */ /* 0x000fea000383ffff */
.L_x_337:
[----:B------:R-:W-:-:S00]  /*10740*/  BRA `(.L_x_337) ;  /* 0xfffffffc00fc7947 */ /* 0x000fc0000383ffff */
[----:B------:R-:W-:-:S00]  /*10750*/  NOP ;  /* 0x0000000000007918 */ /* 0x000fc00000000000 */
        /* <DEDUP_REMOVED lines=10> */
.L_x_338:


//--------------------- .nv.shared._ZN7cutlass13device_kernelINS_4gemm6kernel13GemmUniversalIN4cute5tupleIJiiiiEEENS1_10collective13CollectiveMmaINS1_37MainloopSm90TmaGmmaWarpSpecializedFP8ILi5ENS5_IJNS4_1CILi1EEENSA_ILi2EEESB_EEENS1_32KernelTmaWarpSpecializedPingpongEEENS5_IJNSA_ILi64EEENSA_ILi256EEENSA_ILi128EEEEEENS_12float_e4m3_tENS5_IJlSB_lEEESK_SL_NS4_8TiledMMAINS4_8MMA_AtomIJNS4_4SM904GMMA31MMA_64x256x32_F32E4M3E4M3_SS_TNILNSP_7ScaleInE1ELSR_1EEEEEENS4_6LayoutINS5_IJSB_SB_SB_EEENS5_IJNSA_ILi0EEESW_SW_EEEEENS5_IJNS4_10UnderscoreESZ_SZ_EEEEENS4_23SM90_TMA_LOAD_MULTICASTENS4_14ComposedLayoutINS4_7SwizzleILi3ELi4ELi3EEENS4_18smem_ptr_flag_bitsILi8EEENSU_INS5_IJNSA_ILi8EEESI_EEENS5_IJSI_SB_EEEEEEEvNS4_8identityENS4_13SM90_TMA_LOADES1C_vS1D_EENS_8epilogue10collective6detail29Sm90TmaWarpSpecializedAdapterINS1H_15DefaultEpilogueISK_SL_SL_NS1G_6thread17LinearCombinationISK_Li1EffLNS1L_9ScaleType4KindE0ELNS_15FloatRoundStyleE2ESK_EENS1_15EpilogueDefaultEEEEEvvEEEEvNT_6ParamsE --------------------------
	.section	.nv.shared._ZN7cutlass13device_kernelINS_4gemm6kernel13GemmUniversalIN4cute5tupleIJiiiiEEENS1_10collective13CollectiveMmaINS1_37MainloopSm90TmaGmmaWarpSpecializedFP8ILi5ENS5_IJNS4_1CILi1EEENSA_ILi2EEESB_EEENS1_32KernelTmaWarpSpecializedPingpongEEENS5_IJNSA_ILi64EEENSA_ILi256EEENSA_ILi128EEEEEENS_12float_e4m3_tENS5_IJlSB_lEEESK_SL_NS4_8TiledMMAINS4_8MMA_AtomIJNS4_4SM904GMMA31MMA_64x256x32_F32E4M3E4M3_SS_TNILNSP_7ScaleInE1ELSR_1EEEEEENS4_6LayoutINS5_IJSB_SB_SB_EEENS5_IJNSA_ILi0EEESW_SW_EEEEENS5_IJNS4_10UnderscoreESZ_SZ_EEEEENS4_23SM90_TMA_LOAD_MULTICASTENS4_14ComposedLayoutINS4_7SwizzleILi3ELi4ELi3EEENS4_18smem_ptr_flag_bitsILi8EEENSU_INS5_IJNSA_ILi8EEESI_EEENS5_IJSI_SB_EEEEEEEvNS4_8identityENS4_13SM90_TMA_LOADES1C_vS1D_EENS_8epilogue10collective6detail29Sm90TmaWarpSpecializedAdapterINS1H_15DefaultEpilogueISK_SL_SL_NS1G_6thread17LinearCombinationISK_Li1EffLNS1L_9ScaleType4KindE0ELNS_15FloatRoundStyleE2ESK_EENS1_15EpilogueDefaultEEEEEvvEEEEvNT_6ParamsE,"aw",@nobits
	.sectionflags	@""
	.align	16
	.zero		1024


//--------------------- .nv.shared.reserved.0     --------------------------
	.section	.nv.shared.reserved.0,"aw",@nobits
	.weak		__nv_reservedSMEM_offset_0_alias
	.size		__nv_reservedSMEM_offset_0_alias, 0, 0
	.other		__nv_reservedSMEM_offset_0_alias,@"STO_CUDA_RESERVED_SHARED STV_DEFAULT"
__nv_reservedSMEM_offset_0_alias:
	.zero		0


//--------------------- .nv.global                --------------------------
	.section	.nv.global,"aw",@nobits
.nv.global:
	.type		_ZN39_INTERNAL_e5f4f4e7_4_k_cu_ba282440_33254cute1_E,@object
	.size		_ZN39_INTERNAL_e5f4f4e7_4_k_cu_ba282440_33254cute1_E,(_ZN39_INTERNAL_e5f4f4e7_4_k_cu_ba282440_33254cuda3std3__45__cpo6cbeginE - _ZN39_INTERNAL_e5f4f4e7_4_k_cu_ba282440_33254cute1_E)
_ZN39_INTERNAL_e5f4f4e7_4_k_cu_ba282440_33254cute1_E:
	.zero		1
	.type		_ZN39_INTERNAL_e5f4f4e7_4_k_cu_ba282440_33254cuda3std3__45__cpo6cbeginE,@object
	.size		_ZN39_INTERNAL_e5f4f4e7_4_k_cu_ba282440_33254cuda3std3__45__cpo6cbeginE,(_ZN39_INTERNAL_e5f4f4e7_4_k_cu_ba282440_33254cuda3std3__48in_placeE - _ZN39_INTERNAL_e5f4f4e7_4_k_cu_ba282440_33254cuda3std3__45__cpo6cbeginE)
_ZN39_INTERNAL_e5f4f4e7_4_k_cu_ba282440_33254cuda3std3__45__cpo6cbeginE:
	.zero		1
	.type		_ZN39_INTERNAL_e5f4f4e7_4_k_cu_ba282440_33254cuda3std3__48in_placeE,@object
	.size		_ZN39_INTERNAL_e5f4f4e7_4_k_cu_ba282440_33254cuda3std3__48in_placeE,(_ZN39_INTERNAL_e5f4f4e7_4_k_cu_ba282440_33254cuda3std6ranges3__45__cpo9iter_moveE - _ZN39_INTERNAL_e5f4f4e7_4_k_cu_ba282440_33254cuda3std3__48in_placeE)
_ZN39_INTERNAL_e5f4f4e7_4_k_cu_ba282440_33254cuda3std3__48in_placeE:
	.zero		1
	.type		_ZN39_INTERNAL_e5f4f4e7_4_k_cu_ba282440_33254cuda3std6ranges3__45__cpo9iter_moveE,@object
	.size		_ZN39_INTERNAL_e5f4f4e7_4_k_cu_ba282440_33254cuda3std6ranges3__45__cpo9iter_moveE,(_ZN39_INTERNAL_e5f4f4e7_4_k_cu_ba282440_33254cuda3std3__45__cpo5beginE - _ZN39_INTERNAL_e5f4f4e7_4_k_cu_ba282440_33254cuda3std6ranges3__45__cpo9iter_moveE)
_ZN39_INTERNAL_e5f4f4e7_4_k_cu_ba282440_33254cuda3std6ranges3__45__cpo9iter_moveE:
	.zero		1
	.type		_ZN39_INTERNAL_e5f4f4e7_4_k_cu_ba282440_33254cuda3std3__45__cpo5beginE,@object
	.size		_ZN39_INTERNAL_e5f4f4e7_4_k_cu_ba282440_33254cuda3std3__45__cpo5beginE,(_ZN39_INTERNAL_e5f4f4e7_4_k_cu_ba282440_33254cuda3std3__441_GLOBAL__N__e5f4f4e7_4_k_cu_ba282440_33256ignoreE - _ZN39_INTERNAL_e5f4f4e7_4_k_cu_ba282440_33254cuda3std3__45__cpo5beginE)
_ZN39_INTERNAL_e5f4f4e7_4_k_cu_ba282440_33254cuda3std3__45__cpo5beginE:
	.zero		1
	.type		_ZN39_INTERNAL_e5f4f4e7_4_k_cu_ba282440_33254cuda3std3__441_GLOBAL__N__e5f4f4e7_4_k_cu_ba282440_33256ignoreE,@object
	.size		_ZN39_INTERNAL_e5f4f4e7_4_k_cu_ba282440_33254cuda3std3__441_GLOBAL__N__e5f4f4e7_4_k_cu_ba282440_33256ignoreE,(_ZN39_INTERNAL_e5f4f4e7_4_k_cu_ba282440_33254cute7productE - _ZN39_INTERNAL_e5f4f4e7_4_k_cu_ba282440_33254cuda3std3__441_GLOBAL__N__e5f4f4e7_4_k_cu_ba282440_33256ignoreE)
_ZN39_INTERNAL_e5f4f4e7_4_k_cu_ba282440_33254cuda3std3__441_GLOBAL__N__e5f4f4e7_4_k_cu_ba282440_33256ignoreE:
	.zero		1
	.type		_ZN39_INTERNAL_e5f4f4e7_4_k_cu_ba282440_33254cute7productE,@object
	.size		_ZN39_INTERNAL_e5f4f4e7_4_k_cu_ba282440_33254cute7productE,(_ZN39_INTERNAL_e5f4f4e7_4_k_cu_ba282440_33254cuda3std3__45__cpo3endE - _ZN39_INTERNAL_e5f4f4e7_4_k_cu_ba282440_33254cute7productE)
_ZN39_INTERNAL_e5f4f4e7_4_k_cu_ba282440_33254cute7productE:
	.zero		1
	.type		_ZN39_INTERNAL_e5f4f4e7_4_k_cu_ba282440_33254cuda3std3__45__cpo3endE,@object
	.size		_ZN39_INTERNAL_e5f4f4e7_4_k_cu_ba282440_33254cuda3std3__45__cpo3endE,(_ZN39_INTERNAL_e5f4f4e7_4_k_cu_ba282440_33254cuda3std3__419piecewise_constructE - _ZN39_INTERNAL_e5f4f4e7_4_k_cu_ba282440_33254cuda3std3__45__cpo3endE)
_ZN39_INTERNAL_e5f4f4e7_4_k_cu_ba282440_33254cuda3std3__45__cpo3endE:
	.zero		1
	.type		_ZN39_INTERNAL_e5f4f4e7_4_k_cu_ba282440_33254cuda3std3__419piecewise_constructE,@object
	.size		_ZN39_INTERNAL_e5f4f4e7_4_k_cu_ba282440_33254cuda3std3__419piecewise_constructE,(_ZN39_INTERNAL_e5f4f4e7_4_k_cu_ba282440_33254cuda3std3__45__cpo4cendE - _ZN39_INTERNAL_e5f4f4e7_4_k_cu_ba282440_33254cuda3std3__419piecewise_constructE)
_ZN39_INTERNAL_e5f4f4e7_4_k_cu_ba282440_33254cuda3std3__419piecewise_constructE:
	.zero		1
	.type		_ZN39_INTERNAL_e5f4f4e7_4_k_cu_ba282440_33254cuda3std3__45__cpo4cendE,@object
	.size		_ZN39_INTERNAL_e5f4f4e7_4_k_cu_ba282440_33254cuda3std3__45__cpo4cendE,(_ZN39_INTERNAL_e5f4f4e7_4_k_cu_ba282440_33254cuda3std6ranges3__45__cpo4swapE - _ZN39_INTERNAL_e5f4f4e7_4_k_cu_ba282440_33254cuda3std3__45__cpo4cendE)
_ZN39_INTERNAL_e5f4f4e7_4_k_cu_ba282440_33254cuda3std3__45__cpo4cendE:
	.zero		1
	.type		_ZN39_INTERNAL_e5f4f4e7_4_k_cu_ba282440_33254cuda3std6ranges3__45__cpo4swapE,@object
	.size		_ZN39_INTERNAL_e5f4f4e7_4_k_cu_ba282440_33254cuda3std6ranges3__45__cpo4swapE,(.L_7 - _ZN39_INTERNAL_e5f4f4e7_4_k_cu_ba282440_33254cuda3std6ranges3__45__cpo4swapE)
_ZN39_INTERNAL_e5f4f4e7_4_k_cu_ba282440_33254cuda3std6ranges3__45__cpo4swapE:
	.zero		1
.L_7:


//--------------------- .nv.constant0._ZN7cutlass13device_kernelINS_4gemm6kernel13GemmUniversalIN4cute5tupleIJiiiiEEENS1_10collective13CollectiveMmaINS1_37MainloopSm90TmaGmmaWarpSpecializedFP8ILi5ENS5_IJNS4_1CILi1EEENSA_ILi2EEESB_EEENS1_32KernelTmaWarpSpecializedPingpongEEENS5_IJNSA_ILi64EEENSA_ILi256EEENSA_ILi128EEEEEENS_12float_e4m3_tENS5_IJlSB_lEEESK_SL_NS4_8TiledMMAINS4_8MMA_AtomIJNS4_4SM904GMMA31MMA_64x256x32_F32E4M3E4M3_SS_TNILNSP_7ScaleInE1ELSR_1EEEEEENS4_6LayoutINS5_IJSB_SB_SB_EEENS5_IJNSA_ILi0EEESW_SW_EEEEENS5_IJNS4_10UnderscoreESZ_SZ_EEEEENS4_23SM90_TMA_LOAD_MULTICASTENS4_14ComposedLayoutINS4_7SwizzleILi3ELi4ELi3EEENS4_18smem_ptr_flag_bitsILi8EEENSU_INS5_IJNSA_ILi8EEESI_EEENS5_IJSI_SB_EEEEEEEvNS4_8identityENS4_13SM90_TMA_LOADES1C_vS1D_EENS_8epilogue10collective6detail29Sm90TmaWarpSpecializedAdapterINS1H_15DefaultEpilogueISK_SL_SL_NS1G_6thread17LinearCombinationISK_Li1EffLNS1L_9ScaleType4KindE0ELNS_15FloatRoundStyleE2ESK_EENS1_15EpilogueDefaultEEEEEvvEEEEvNT_6ParamsE --------------------------
	.section	.nv.constant0._ZN7cutlass13device_kernelINS_4gemm6kernel13GemmUniversalIN4cute5tupleIJiiiiEEENS1_10collective13CollectiveMmaINS1_37MainloopSm90TmaGmmaWarpSpecializedFP8ILi5ENS5_IJNS4_1CILi1EEENSA_ILi2EEESB_EEENS1_32KernelTmaWarpSpecializedPingpongEEENS5_IJNSA_ILi64EEENSA_ILi256EEENSA_ILi128EEEEEENS_12float_e4m3_tENS5_IJlSB_lEEESK_SL_NS4_8TiledMMAINS4_8MMA_AtomIJNS4_4SM904GMMA31MMA_64x256x32_F32E4M3E4M3_SS_TNILNSP_7ScaleInE1ELSR_1EEEEEENS4_6LayoutINS5_IJSB_SB_SB_EEENS5_IJNSA_ILi0EEESW_SW_EEEEENS5_IJNS4_10UnderscoreESZ_SZ_EEEEENS4_23SM90_TMA_LOAD_MULTICASTENS4_14ComposedLayoutINS4_7SwizzleILi3ELi4ELi3EEENS4_18smem_ptr_flag_bitsILi8EEENSU_INS5_IJNSA_ILi8EEESI_EEENS5_IJSI_SB_EEEEEEEvNS4_8identityENS4_13SM90_TMA_LOADES1C_vS1D_EENS_8epilogue10collective6detail29Sm90TmaWarpSpecializedAdapterINS1H_15DefaultEpilogueISK_SL_SL_NS1G_6thread17LinearCombinationISK_Li1EffLNS1L_9ScaleType4KindE0ELNS_15FloatRoundStyleE2ESK_EENS1_15EpilogueDefaultEEEEEvvEEEEvNT_6ParamsE,"a",@progbits
	.sectionflags	@""
	.align	4
.nv.constant0._ZN7cutlass13device_kernelINS_4gemm6kernel13GemmUniversalIN4cute5tupleIJiiiiEEENS1_10collective13CollectiveMmaINS1_37MainloopSm90TmaGmmaWarpSpecializedFP8ILi5ENS5_IJNS4_1CILi1EEENSA_ILi2EEESB_EEENS1_32KernelTmaWarpSpecializedPingpongEEENS5_IJNSA_ILi64EEENSA_ILi256EEENSA_ILi128EEEEEENS_12float_e4m3_tENS5_IJlSB_lEEESK_SL_NS4_8TiledMMAINS4_8MMA_AtomIJNS4_4SM904GMMA31MMA_64x256x32_F32E4M3E4M3_SS_TNILNSP_7ScaleInE1ELSR_1EEEEEENS4_6LayoutINS5_IJSB_SB_SB_EEENS5_IJNSA_ILi0EEESW_SW_EEEEENS5_IJNS4_10UnderscoreESZ_SZ_EEEEENS4_23SM90_TMA_LOAD_MULTICASTENS4_14ComposedLayoutINS4_7SwizzleILi3ELi4ELi3EEENS4_18smem_ptr_flag_bitsILi8EEENSU_INS5_IJNSA_ILi8EEESI_EEENS5_IJSI_SB_EEEEEEEvNS4_8identityENS4_13SM90_TMA_LOADES1C_vS1D_EENS_8epilogue10collective6detail29Sm90TmaWarpSpecializedAdapterINS1H_15DefaultEpilogueISK_SL_SL_NS1G_6thread17LinearCombinationISK_Li1EffLNS1L_9ScaleType4KindE0ELNS_15FloatRoundStyleE2ESK_EENS1_15EpilogueDefaultEEEEEvvEEEEvNT_6ParamsE:
	.zero		1664


//--------------------- SYMBOLS --------------------------

	.type		.nv.reservedSmem.offset0,@object
	.size		.nv.reservedSmem.offset0,0x4
